//
// Generated by NVIDIA NVVM Compiler
//
// Compiler Build ID: CL-36424714
// Cuda compilation tools, release 13.0, V13.0.88
// Based on NVVM 20.0.0
//

.version 9.0
.target sm_100
.address_size 64

	// .globl	_Z14NeuronTimestepiiPfS_S_PbS_

.visible .entry _Z14NeuronTimestepiiPfS_S_PbS_(
	.param .u32 _Z14NeuronTimestepiiPfS_S_PbS__param_0,
	.param .u32 _Z14NeuronTimestepiiPfS_S_PbS__param_1,
	.param .u64 .ptr .align 1 _Z14NeuronTimestepiiPfS_S_PbS__param_2,
	.param .u64 .ptr .align 1 _Z14NeuronTimestepiiPfS_S_PbS__param_3,
	.param .u64 .ptr .align 1 _Z14NeuronTimestepiiPfS_S_PbS__param_4,
	.param .u64 .ptr .align 1 _Z14NeuronTimestepiiPfS_S_PbS__param_5,
	.param .u64 .ptr .align 1 _Z14NeuronTimestepiiPfS_S_PbS__param_6
)
{
	.reg .pred 	%p<11>;
	.reg .b16 	%rs<5>;
	.reg .b32 	%r<14>;
	.reg .b32 	%f<108>;
	.reg .b64 	%rd<25>;
	.reg .b64 	%fd<150>;

	ld.param.u32 	%r2, [_Z14NeuronTimestepiiPfS_S_PbS__param_0];
	ld.param.u32 	%r3, [_Z14NeuronTimestepiiPfS_S_PbS__param_1];
	ld.param.u64 	%rd16, [_Z14NeuronTimestepiiPfS_S_PbS__param_2];
	ld.param.u64 	%rd17, [_Z14NeuronTimestepiiPfS_S_PbS__param_3];
	ld.param.u64 	%rd18, [_Z14NeuronTimestepiiPfS_S_PbS__param_4];
	ld.param.u64 	%rd19, [_Z14NeuronTimestepiiPfS_S_PbS__param_5];
	ld.param.u64 	%rd20, [_Z14NeuronTimestepiiPfS_S_PbS__param_6];
	cvta.to.global.u64 	%rd1, %rd20;
	cvta.to.global.u64 	%rd2, %rd18;
	cvta.to.global.u64 	%rd3, %rd17;
	cvta.to.global.u64 	%rd4, %rd16;
	cvta.to.global.u64 	%rd5, %rd19;
	mov.u32 	%r4, %tid.x;
	mov.u32 	%r5, %ntid.x;
	mov.u32 	%r6, %ctaid.x;
	mad.lo.s32 	%r1, %r5, %r6, %r4;
	setp.ge.s32 	%p1, %r1, %r3;
	@%p1 bra 	$L__BB0_7;
	cvt.s64.s32 	%rd23, %r1;
	add.s64 	%rd6, %rd5, %rd23;
	mov.b16 	%rs3, 0;
	st.global.u8 	[%rd6], %rs3;
	mul.wide.s32 	%rd24, %r1, 4;
	add.s64 	%rd7, %rd4, %rd24;
	add.s64 	%rd8, %rd3, %rd24;
	add.s64 	%rd9, %rd2, %rd24;
	add.s64 	%rd10, %rd1, %rd24;
	ld.global.f32 	%f53, [%rd7];
	add.f32 	%f54, %f53, 0f42700000;
	cvt.f64.f32 	%fd77, %f54;
	mul.f64 	%fd78, %fd77, 0d3FE6666666666666;
	add.f32 	%f55, %f53, 0f42200000;
	cvt.f64.f32 	%fd79, %f55;
	mul.f64 	%fd80, %fd78, %fd79;
	ld.global.f32 	%f56, [%rd8];
	cvt.f64.f32 	%fd81, %f56;
	sub.f64 	%fd82, %fd80, %fd81;
	ld.global.f32 	%f57, [%rd9];
	cvt.f64.f32 	%fd83, %f57;
	add.f64 	%fd84, %fd82, %fd83;
	ld.global.f32 	%f58, [%rd10];
	cvt.f64.f32 	%fd85, %f58;
	add.f64 	%fd86, %fd84, %fd85;
	div.rn.f64 	%fd87, %fd86, 0d4059000000000000;
	cvt.rn.f32.f64 	%f59, %fd87;
	mul.f32 	%f60, %f54, 0fC0000000;
	sub.f32 	%f61, %f60, %f56;
	cvt.f64.f32 	%fd88, %f61;
	mul.f64 	%fd89, %fd88, 0d3F9EB851EB851EB8;
	cvt.rn.f32.f64 	%f62, %fd89;
	cvt.f64.f32 	%fd90, %f59;
	cvt.f64.f32 	%fd91, %f53;
	fma.rn.f64 	%fd92, %fd90, 0d3FD0000000000000, %fd91;
	cvt.rn.f32.f64 	%f63, %fd92;
	st.global.f32 	[%rd7], %f63;
	cvt.f64.f32 	%fd93, %f62;
	ld.global.f32 	%f64, [%rd8];
	cvt.f64.f32 	%fd94, %f64;
	fma.rn.f64 	%fd95, %fd93, 0d3FD0000000000000, %fd94;
	cvt.rn.f32.f64 	%f65, %fd95;
	st.global.f32 	[%rd8], %f65;
	ld.global.f32 	%f66, [%rd7];
	setp.leu.f32 	%p7, %f66, 0f420C0000;
	@%p7 bra 	$L__BB0_3;
$L__BB0_2:
	mov.b16 	%rs4, 1;
	st.global.u8 	[%rd6], %rs4;
	mov.b32 	%r13, -1035468800;
	st.global.u32 	[%rd7], %r13;
	ld.global.f32 	%f106, [%rd8];
	add.f32 	%f107, %f106, 0f42C80000;
	st.global.f32 	[%rd8], %f107;
	bra.uni 	$L__BB0_14;
$L__BB0_3:
	mov.b32 	%r9, 0;
	st.global.u32 	[%rd9], %r9;
	ld.global.f32 	%f67, [%rd7];
	add.f32 	%f68, %f67, 0f42700000;
	cvt.f64.f32 	%fd96, %f68;
	mul.f64 	%fd97, %fd96, 0d3FE6666666666666;
	add.f32 	%f69, %f67, 0f42200000;
	cvt.f64.f32 	%fd98, %f69;
	mul.f64 	%fd99, %fd97, %fd98;
	ld.global.f32 	%f70, [%rd8];
	cvt.f64.f32 	%fd100, %f70;
	sub.f64 	%fd101, %fd99, %fd100;
	add.f64 	%fd102, %fd101, 0d0000000000000000;
	ld.global.f32 	%f71, [%rd10];
	cvt.f64.f32 	%fd103, %f71;
	add.f64 	%fd104, %fd102, %fd103;
	div.rn.f64 	%fd105, %fd104, 0d4059000000000000;
	cvt.rn.f32.f64 	%f72, %fd105;
	mul.f32 	%f73, %f68, 0fC0000000;
	sub.f32 	%f74, %f73, %f70;
	cvt.f64.f32 	%fd106, %f74;
	mul.f64 	%fd107, %fd106, 0d3F9EB851EB851EB8;
	cvt.rn.f32.f64 	%f75, %fd107;
	cvt.f64.f32 	%fd108, %f72;
	cvt.f64.f32 	%fd109, %f67;
	fma.rn.f64 	%fd110, %fd108, 0d3FD0000000000000, %fd109;
	cvt.rn.f32.f64 	%f76, %fd110;
	st.global.f32 	[%rd7], %f76;
	cvt.f64.f32 	%fd111, %f75;
	ld.global.f32 	%f77, [%rd8];
	cvt.f64.f32 	%fd112, %f77;
	fma.rn.f64 	%fd113, %fd111, 0d3FD0000000000000, %fd112;
	cvt.rn.f32.f64 	%f78, %fd113;
	st.global.f32 	[%rd8], %f78;
	ld.global.f32 	%f79, [%rd7];
	setp.gt.f32 	%p8, %f79, 0f420C0000;
	@%p8 bra 	$L__BB0_2;
	mov.b32 	%r10, 0;
	st.global.u32 	[%rd9], %r10;
	ld.global.f32 	%f80, [%rd7];
	add.f32 	%f81, %f80, 0f42700000;
	cvt.f64.f32 	%fd114, %f81;
	mul.f64 	%fd115, %fd114, 0d3FE6666666666666;
	add.f32 	%f82, %f80, 0f42200000;
	cvt.f64.f32 	%fd116, %f82;
	mul.f64 	%fd117, %fd115, %fd116;
	ld.global.f32 	%f83, [%rd8];
	cvt.f64.f32 	%fd118, %f83;
	sub.f64 	%fd119, %fd117, %fd118;
	add.f64 	%fd120, %fd119, 0d0000000000000000;
	ld.global.f32 	%f84, [%rd10];
	cvt.f64.f32 	%fd121, %f84;
	add.f64 	%fd122, %fd120, %fd121;
	div.rn.f64 	%fd123, %fd122, 0d4059000000000000;
	cvt.rn.f32.f64 	%f85, %fd123;
	mul.f32 	%f86, %f81, 0fC0000000;
	sub.f32 	%f87, %f86, %f83;
	cvt.f64.f32 	%fd124, %f87;
	mul.f64 	%fd125, %fd124, 0d3F9EB851EB851EB8;
	cvt.rn.f32.f64 	%f88, %fd125;
	cvt.f64.f32 	%fd126, %f85;
	cvt.f64.f32 	%fd127, %f80;
	fma.rn.f64 	%fd128, %fd126, 0d3FD0000000000000, %fd127;
	cvt.rn.f32.f64 	%f89, %fd128;
	st.global.f32 	[%rd7], %f89;
	cvt.f64.f32 	%fd129, %f88;
	ld.global.f32 	%f90, [%rd8];
	cvt.f64.f32 	%fd130, %f90;
	fma.rn.f64 	%fd131, %fd129, 0d3FD0000000000000, %fd130;
	cvt.rn.f32.f64 	%f91, %fd131;
	st.global.f32 	[%rd8], %f91;
	ld.global.f32 	%f92, [%rd7];
	setp.gt.f32 	%p9, %f92, 0f420C0000;
	@%p9 bra 	$L__BB0_2;
	mov.b32 	%r11, 0;
	st.global.u32 	[%rd9], %r11;
	ld.global.f32 	%f93, [%rd7];
	add.f32 	%f94, %f93, 0f42700000;
	cvt.f64.f32 	%fd132, %f94;
	mul.f64 	%fd133, %fd132, 0d3FE6666666666666;
	add.f32 	%f95, %f93, 0f42200000;
	cvt.f64.f32 	%fd134, %f95;
	mul.f64 	%fd135, %fd133, %fd134;
	ld.global.f32 	%f96, [%rd8];
	cvt.f64.f32 	%fd136, %f96;
	sub.f64 	%fd137, %fd135, %fd136;
	add.f64 	%fd138, %fd137, 0d0000000000000000;
	ld.global.f32 	%f97, [%rd10];
	cvt.f64.f32 	%fd139, %f97;
	add.f64 	%fd140, %fd138, %fd139;
	div.rn.f64 	%fd141, %fd140, 0d4059000000000000;
	cvt.rn.f32.f64 	%f98, %fd141;
	mul.f32 	%f99, %f94, 0fC0000000;
	sub.f32 	%f100, %f99, %f96;
	cvt.f64.f32 	%fd142, %f100;
	mul.f64 	%fd143, %fd142, 0d3F9EB851EB851EB8;
	cvt.rn.f32.f64 	%f101, %fd143;
	cvt.f64.f32 	%fd144, %f98;
	cvt.f64.f32 	%fd145, %f93;
	fma.rn.f64 	%fd146, %fd144, 0d3FD0000000000000, %fd145;
	cvt.rn.f32.f64 	%f102, %fd146;
	st.global.f32 	[%rd7], %f102;
	cvt.f64.f32 	%fd147, %f101;
	ld.global.f32 	%f103, [%rd8];
	cvt.f64.f32 	%fd148, %f103;
	fma.rn.f64 	%fd149, %fd147, 0d3FD0000000000000, %fd148;
	cvt.rn.f32.f64 	%f104, %fd149;
	st.global.f32 	[%rd8], %f104;
	ld.global.f32 	%f105, [%rd7];
	setp.gt.f32 	%p10, %f105, 0f420C0000;
	@%p10 bra 	$L__BB0_2;
	mov.b32 	%r12, 0;
	st.global.u32 	[%rd9], %r12;
	bra.uni 	$L__BB0_14;
$L__BB0_7:
	setp.ge.s32 	%p2, %r1, %r2;
	@%p2 bra 	$L__BB0_14;
	cvt.s64.s32 	%rd21, %r1;
	add.s64 	%rd11, %rd5, %rd21;
	mov.b16 	%rs1, 0;
	st.global.u8 	[%rd11], %rs1;
	mul.wide.s32 	%rd22, %r1, 4;
	add.s64 	%rd12, %rd4, %rd22;
	add.s64 	%rd13, %rd3, %rd22;
	add.s64 	%rd14, %rd2, %rd22;
	add.s64 	%rd15, %rd1, %rd22;
	ld.global.f32 	%f7, [%rd12];
	add.f32 	%f8, %f7, 0f42960000;
	cvt.f64.f32 	%fd1, %f8;
	mul.f64 	%fd2, %fd1, 0d3FF3333333333333;
	add.f32 	%f9, %f7, 0f42340000;
	cvt.f64.f32 	%fd3, %f9;
	mul.f64 	%fd4, %fd2, %fd3;
	ld.global.f32 	%f10, [%rd13];
	cvt.f64.f32 	%fd5, %f10;
	sub.f64 	%fd6, %fd4, %fd5;
	ld.global.f32 	%f11, [%rd14];
	cvt.f64.f32 	%fd7, %f11;
	add.f64 	%fd8, %fd6, %fd7;
	ld.global.f32 	%f12, [%rd15];
	cvt.f64.f32 	%fd9, %f12;
	add.f64 	%fd10, %fd8, %fd9;
	div.rn.f64 	%fd11, %fd10, 0d4062C00000000000;
	cvt.rn.f32.f64 	%f13, %fd11;
	mul.f32 	%f14, %f8, 0f40A00000;
	sub.f32 	%f15, %f14, %f10;
	cvt.f64.f32 	%fd12, %f15;
	mul.f64 	%fd13, %fd12, 0d3F847AE147AE147B;
	cvt.rn.f32.f64 	%f16, %fd13;
	cvt.f64.f32 	%fd14, %f13;
	cvt.f64.f32 	%fd15, %f7;
	fma.rn.f64 	%fd16, %fd14, 0d3FD0000000000000, %fd15;
	cvt.rn.f32.f64 	%f17, %fd16;
	st.global.f32 	[%rd12], %f17;
	cvt.f64.f32 	%fd17, %f16;
	ld.global.f32 	%f18, [%rd13];
	cvt.f64.f32 	%fd18, %f18;
	fma.rn.f64 	%fd19, %fd17, 0d3FD0000000000000, %fd18;
	cvt.rn.f32.f64 	%f1, %fd19;
	st.global.f32 	[%rd13], %f1;
	ld.global.f32 	%f2, [%rd12];
	setp.gt.f32 	%p3, %f2, 0f42480000;
	@%p3 bra 	$L__BB0_12;
	add.f32 	%f19, %f2, 0f42960000;
	cvt.f64.f32 	%fd20, %f19;
	mul.f64 	%fd21, %fd20, 0d3FF3333333333333;
	add.f32 	%f20, %f2, 0f42340000;
	cvt.f64.f32 	%fd22, %f20;
	mul.f64 	%fd23, %fd21, %fd22;
	cvt.f64.f32 	%fd24, %f1;
	sub.f64 	%fd25, %fd23, %fd24;
	ld.global.f32 	%f21, [%rd14];
	cvt.f64.f32 	%fd26, %f21;
	add.f64 	%fd27, %fd25, %fd26;
	ld.global.f32 	%f22, [%rd15];
	cvt.f64.f32 	%fd28, %f22;
	add.f64 	%fd29, %fd27, %fd28;
	div.rn.f64 	%fd30, %fd29, 0d4062C00000000000;
	cvt.rn.f32.f64 	%f23, %fd30;
	mul.f32 	%f24, %f19, 0f40A00000;
	sub.f32 	%f25, %f24, %f1;
	cvt.f64.f32 	%fd31, %f25;
	mul.f64 	%fd32, %fd31, 0d3F847AE147AE147B;
	cvt.rn.f32.f64 	%f26, %fd32;
	cvt.f64.f32 	%fd33, %f23;
	cvt.f64.f32 	%fd34, %f2;
	fma.rn.f64 	%fd35, %fd33, 0d3FD0000000000000, %fd34;
	cvt.rn.f32.f64 	%f27, %fd35;
	st.global.f32 	[%rd12], %f27;
	cvt.f64.f32 	%fd36, %f26;
	ld.global.f32 	%f28, [%rd13];
	cvt.f64.f32 	%fd37, %f28;
	fma.rn.f64 	%fd38, %fd36, 0d3FD0000000000000, %fd37;
	cvt.rn.f32.f64 	%f3, %fd38;
	st.global.f32 	[%rd13], %f3;
	ld.global.f32 	%f4, [%rd12];
	setp.gt.f32 	%p4, %f4, 0f42480000;
	@%p4 bra 	$L__BB0_12;
	add.f32 	%f29, %f4, 0f42960000;
	cvt.f64.f32 	%fd39, %f29;
	mul.f64 	%fd40, %fd39, 0d3FF3333333333333;
	add.f32 	%f30, %f4, 0f42340000;
	cvt.f64.f32 	%fd41, %f30;
	mul.f64 	%fd42, %fd40, %fd41;
	cvt.f64.f32 	%fd43, %f3;
	sub.f64 	%fd44, %fd42, %fd43;
	ld.global.f32 	%f31, [%rd14];
	cvt.f64.f32 	%fd45, %f31;
	add.f64 	%fd46, %fd44, %fd45;
	ld.global.f32 	%f32, [%rd15];
	cvt.f64.f32 	%fd47, %f32;
	add.f64 	%fd48, %fd46, %fd47;
	div.rn.f64 	%fd49, %fd48, 0d4062C00000000000;
	cvt.rn.f32.f64 	%f33, %fd49;
	mul.f32 	%f34, %f29, 0f40A00000;
	sub.f32 	%f35, %f34, %f3;
	cvt.f64.f32 	%fd50, %f35;
	mul.f64 	%fd51, %fd50, 0d3F847AE147AE147B;
	cvt.rn.f32.f64 	%f36, %fd51;
	cvt.f64.f32 	%fd52, %f33;
	cvt.f64.f32 	%fd53, %f4;
	fma.rn.f64 	%fd54, %fd52, 0d3FD0000000000000, %fd53;
	cvt.rn.f32.f64 	%f37, %fd54;
	st.global.f32 	[%rd12], %f37;
	cvt.f64.f32 	%fd55, %f36;
	ld.global.f32 	%f38, [%rd13];
	cvt.f64.f32 	%fd56, %f38;
	fma.rn.f64 	%fd57, %fd55, 0d3FD0000000000000, %fd56;
	cvt.rn.f32.f64 	%f5, %fd57;
	st.global.f32 	[%rd13], %f5;
	ld.global.f32 	%f6, [%rd12];
	setp.gt.f32 	%p5, %f6, 0f42480000;
	@%p5 bra 	$L__BB0_12;
	add.f32 	%f39, %f6, 0f42960000;
	cvt.f64.f32 	%fd58, %f39;
	mul.f64 	%fd59, %fd58, 0d3FF3333333333333;
	add.f32 	%f40, %f6, 0f42340000;
	cvt.f64.f32 	%fd60, %f40;
	mul.f64 	%fd61, %fd59, %fd60;
	cvt.f64.f32 	%fd62, %f5;
	sub.f64 	%fd63, %fd61, %fd62;
	ld.global.f32 	%f41, [%rd14];
	cvt.f64.f32 	%fd64, %f41;
	add.f64 	%fd65, %fd63, %fd64;
	ld.global.f32 	%f42, [%rd15];
	cvt.f64.f32 	%fd66, %f42;
	add.f64 	%fd67, %fd65, %fd66;
	div.rn.f64 	%fd68, %fd67, 0d4062C00000000000;
	cvt.rn.f32.f64 	%f43, %fd68;
	mul.f32 	%f44, %f39, 0f40A00000;
	sub.f32 	%f45, %f44, %f5;
	cvt.f64.f32 	%fd69, %f45;
	mul.f64 	%fd70, %fd69, 0d3F847AE147AE147B;
	cvt.rn.f32.f64 	%f46, %fd70;
	cvt.f64.f32 	%fd71, %f43;
	cvt.f64.f32 	%fd72, %f6;
	fma.rn.f64 	%fd73, %fd71, 0d3FD0000000000000, %fd72;
	cvt.rn.f32.f64 	%f47, %fd73;
	st.global.f32 	[%rd12], %f47;
	cvt.f64.f32 	%fd74, %f46;
	ld.global.f32 	%f48, [%rd13];
	cvt.f64.f32 	%fd75, %f48;
	fma.rn.f64 	%fd76, %fd74, 0d3FD0000000000000, %fd75;
	cvt.rn.f32.f64 	%f49, %fd76;
	st.global.f32 	[%rd13], %f49;
	ld.global.f32 	%f50, [%rd12];
	setp.leu.f32 	%p6, %f50, 0f42480000;
	@%p6 bra 	$L__BB0_13;
$L__BB0_12:
	mov.b16 	%rs2, 1;
	st.global.u8 	[%rd11], %rs2;
	mov.b32 	%r7, -1033895936;
	st.global.u32 	[%rd12], %r7;
	ld.global.f32 	%f51, [%rd13];
	add.f32 	%f52, %f51, 0f43020000;
	st.global.f32 	[%rd13], %f52;
$L__BB0_13:
	mov.b32 	%r8, 0;
	st.global.u32 	[%rd14], %r8;
$L__BB0_14:
	ret;

}
	// .globl	_Z18CommunicationPhaseiPbPiS0_PfS1_
.visible .entry _Z18CommunicationPhaseiPbPiS0_PfS1_(
	.param .u32 _Z18CommunicationPhaseiPbPiS0_PfS1__param_0,
	.param .u64 .ptr .align 1 _Z18CommunicationPhaseiPbPiS0_PfS1__param_1,
	.param .u64 .ptr .align 1 _Z18CommunicationPhaseiPbPiS0_PfS1__param_2,
	.param .u64 .ptr .align 1 _Z18CommunicationPhaseiPbPiS0_PfS1__param_3,
	.param .u64 .ptr .align 1 _Z18CommunicationPhaseiPbPiS0_PfS1__param_4,
	.param .u64 .ptr .align 1 _Z18CommunicationPhaseiPbPiS0_PfS1__param_5
)
{
	.reg .pred 	%p<3>;
	.reg .b16 	%rs<2>;
	.reg .b32 	%r<7>;
	.reg .b32 	%f<3>;
	.reg .b64 	%rd<20>;

	ld.param.u32 	%r2, [_Z18CommunicationPhaseiPbPiS0_PfS1__param_0];
	ld.param.u64 	%rd1, [_Z18CommunicationPhaseiPbPiS0_PfS1__param_1];
	ld.param.u64 	%rd2, [_Z18CommunicationPhaseiPbPiS0_PfS1__param_2];
	ld.param.u64 	%rd3, [_Z18CommunicationPhaseiPbPiS0_PfS1__param_3];
	ld.param.u64 	%rd4, [_Z18CommunicationPhaseiPbPiS0_PfS1__param_4];
	ld.param.u64 	%rd5, [_Z18CommunicationPhaseiPbPiS0_PfS1__param_5];
	mov.u32 	%r3, %tid.x;
	mov.u32 	%r4, %ntid.x;
	mov.u32 	%r5, %ctaid.x;
	mad.lo.s32 	%r1, %r4, %r5, %r3;
	setp.ge.s32 	%p1, %r1, %r2;
	@%p1 bra 	$L__BB1_3;
	cvta.to.global.u64 	%rd6, %rd2;
	cvta.to.global.u64 	%rd7, %rd1;
	mul.wide.s32 	%rd8, %r1, 4;
	add.s64 	%rd9, %rd6, %rd8;
	ld.global.s32 	%rd10, [%rd9];
	add.s64 	%rd11, %rd7, %rd10;
	ld.global.u8 	%rs1, [%rd11];
	setp.eq.s16 	%p2, %rs1, 0;
	@%p2 bra 	$L__BB1_3;
	cvta.to.global.u64 	%rd12, %rd3;
	add.s64 	%rd14, %rd12, %rd8;
	ld.global.u32 	%r6, [%rd14];
	cvta.to.global.u64 	%rd15, %rd5;
	mul.wide.s32 	%rd16, %r6, 4;
	add.s64 	%rd17, %rd15, %rd16;
	cvta.to.global.u64 	%rd18, %rd4;
	add.s64 	%rd19, %rd18, %rd8;
	ld.global.f32 	%f1, [%rd19];
	atom.global.add.f32 	%f2, [%rd17], %f1;
$L__BB1_3:
	ret;

}


// ===== COMPILED SASS (sm_100) =====

	.target	sm_100

	.elftype	@"ET_EXEC"


//--------------------- .note.nv.tkinfo           --------------------------
	.section	.note.nv.tkinfo,"",@"SHT_NOTE"
	.sectionflags	@"SHF_NOTE_NV_TKINFO"
	.tkinfo
        /*0018*/ 	.word	0x00000002
        /*0030*/ 	.string	""
        /*0030*/ 	.string	"ptxas"
        /*0030*/ 	.string	"Cuda compilation tools, release 13.0, V13.0.88"
        /*0030*/ 	.string	"Build cuda_13.0.r13.0/compiler.36424714_0"
        /*0030*/ 	.string	"-arch sm_100 -m 64 "



//--------------------- .note.nv.cuinfo           --------------------------
	.section	.note.nv.cuinfo,"",@"SHT_NOTE"
	.sectionflags	@"SHF_NOTE_NV_CUINFO"
        /*0018*/ 	.short	0x0002
        /*001a*/ 	.short	0x0064
        /*001c*/ 	.short	0x0082
	.zero		2


//--------------------- .nv.info                  --------------------------
	.section	.nv.info,"",@"SHT_CUDA_INFO"
	.align	4


	//----- nvinfo : EIATTR_REGCOUNT
	.align		4
        /*0000*/ 	.byte	0x04, 0x2f
        /*0002*/ 	.short	(.L_1 - .L_0)
	.align		4
.L_0:
        /*0004*/ 	.word	index@(_Z14NeuronTimestepiiPfS_S_PbS_)
        /*0008*/ 	.word	0x00000026


	//----- nvinfo : EIATTR_FRAME_SIZE
	.align		4
.L_1:
        /*000c*/ 	.byte	0x04, 0x11
        /*000e*/ 	.short	(.L_3 - .L_2)
	.align		4
.L_2:
        /*0010*/ 	.word	index@($__internal_0_$__cuda_sm20_div_rn_f64_full)
        /*0014*/ 	.word	0x00000000


	//----- nvinfo : EIATTR_FRAME_SIZE
	.align		4
.L_3:
        /*0018*/ 	.byte	0x04, 0x11
        /*001a*/ 	.short	(.L_5 - .L_4)
	.align		4
.L_4:
        /*001c*/ 	.word	index@(_Z14NeuronTimestepiiPfS_S_PbS_)
        /*0020*/ 	.word	0x00000000


	//----- nvinfo : EIATTR_REGCOUNT
	.align		4
.L_5:
        /*0024*/ 	.byte	0x04, 0x2f
        /*0026*/ 	.short	(.L_7 - .L_6)
	.align		4
.L_6:
        /*0028*/ 	.word	index@(_Z18CommunicationPhaseiPbPiS0_PfS1_)
        /*002c*/ 	.word	0x0000000c


	//----- nvinfo : EIATTR_FRAME_SIZE
	.align		4
.L_7:
        /*0030*/ 	.byte	0x04, 0x11
        /*0032*/ 	.short	(.L_9 - .L_8)
	.align		4
.L_8:
        /*0034*/ 	.word	index@(_Z18CommunicationPhaseiPbPiS0_PfS1_)
        /*0038*/ 	.word	0x00000000


	//----- nvinfo : EIATTR_MIN_STACK_SIZE
	.align		4
.L_9:
        /*003c*/ 	.byte	0x04, 0x12
        /*003e*/ 	.short	(.L_11 - .L_10)
	.align		4
.L_10:
        /*0040*/ 	.word	index@(_Z18CommunicationPhaseiPbPiS0_PfS1_)
        /*0044*/ 	.word	0x00000000


	//----- nvinfo : EIATTR_MIN_STACK_SIZE
	.align		4
.L_11:
        /*0048*/ 	.byte	0x04, 0x12
        /*004a*/ 	.short	(.L_13 - .L_12)
	.align		4
.L_12:
        /*004c*/ 	.word	index@(_Z14NeuronTimestepiiPfS_S_PbS_)
        /*0050*/ 	.word	0x00000000
.L_13:


//--------------------- .nv.compat                --------------------------
	.section	.nv.compat,"",@"SHT_CUDA_COMPAT_INFO"
	.align	4
        /*0000*/ 	.byte	0x02, 0x09, 0x00, 0x00, 0x02, 0x02, 0x01, 0x00, 0x02, 0x05, 0x05, 0x00, 0x03, 0x07, 0x01, 0x01
        /*0010*/ 	.byte	0x02, 0x03, 0x00, 0x00, 0x02, 0x06, 0x01, 0x00, 0x04, 0x0b, 0x08, 0x00, 0x01, 0x00, 0x00, 0x00
        /*0020*/ 	.byte	0x00, 0x00, 0x00, 0x00


//--------------------- .nv.info._Z18CommunicationPhaseiPbPiS0_PfS1_ --------------------------
	.section	.nv.info._Z18CommunicationPhaseiPbPiS0_PfS1_,"",@"SHT_CUDA_INFO"
	.sectionflags	@""
	.align	4


	//----- nvinfo : EIATTR_CUDA_API_VERSION
	.align		4
        /*0000*/ 	.byte	0x04, 0x37
        /*0002*/ 	.short	(.L_15 - .L_14)
.L_14:
        /*0004*/ 	.word	0x00000082


	//----- nvinfo : EIATTR_KPARAM_INFO
	.align		4
.L_15:
        /*0008*/ 	.byte	0x04, 0x17
        /*000a*/ 	.short	(.L_17 - .L_16)
.L_16:
        /*000c*/ 	.word	0x00000000
        /*0010*/ 	.short	0x0005
        /*0012*/ 	.short	0x0028
        /*0014*/ 	.byte	0x00, 0xf5, 0x21, 0x00


	//----- nvinfo : EIATTR_KPARAM_INFO
	.align		4
.L_17:
        /*0018*/ 	.byte	0x04, 0x17
        /*001a*/ 	.short	(.L_19 - .L_18)
.L_18:
        /*001c*/ 	.word	0x00000000
        /*0020*/ 	.short	0x0004
        /*0022*/ 	.short	0x0020
        /*0024*/ 	.byte	0x00, 0xf5, 0x21, 0x00


	//----- nvinfo : EIATTR_KPARAM_INFO
	.align		4
.L_19:
        /*0028*/ 	.byte	0x04, 0x17
        /*002a*/ 	.short	(.L_21 - .L_20)
.L_20:
        /*002c*/ 	.word	0x00000000
        /*0030*/ 	.short	0x0003
        /*0032*/ 	.short	0x0018
        /*0034*/ 	.byte	0x00, 0xf5, 0x21, 0x00


	//----- nvinfo : EIATTR_KPARAM_INFO
	.align		4
.L_21:
        /*0038*/ 	.byte	0x04, 0x17
        /*003a*/ 	.short	(.L_23 - .L_22)
.L_22:
        /*003c*/ 	.word	0x00000000
        /*0040*/ 	.short	0x0002
        /*0042*/ 	.short	0x0010
        /*0044*/ 	.byte	0x00, 0xf5, 0x21, 0x00


	//----- nvinfo : EIATTR_KPARAM_INFO
	.align		4
.L_23:
        /*0048*/ 	.byte	0x04, 0x17
        /*004a*/ 	.short	(.L_25 - .L_24)
.L_24:
        /*004c*/ 	.word	0x00000000
        /*0050*/ 	.short	0x0001
        /*0052*/ 	.short	0x0008
        /*0054*/ 	.byte	0x00, 0xf5, 0x21, 0x00


	//----- nvinfo : EIATTR_KPARAM_INFO
	.align		4
.L_25:
        /*0058*/ 	.byte	0x04, 0x17
        /*005a*/ 	.short	(.L_27 - .L_26)
.L_26:
        /*005c*/ 	.word	0x00000000
        /*0060*/ 	.short	0x0000
        /*0062*/ 	.short	0x0000
        /*0064*/ 	.byte	0x00, 0xf0, 0x11, 0x00


	//----- nvinfo : EIATTR_SPARSE_MMA_MASK
	.align		4
.L_27:
        /*0068*/ 	.byte	0x03, 0x50
        /*006a*/ 	.short	0x0000


	//----- nvinfo : EIATTR_MAXREG_COUNT
	.align		4
        /*006c*/ 	.byte	0x03, 0x1b
        /*006e*/ 	.short	0x00ff


	//----- nvinfo : EIATTR_MERCURY_ISA_VERSION
	.align		4
        /*0070*/ 	.byte	0x03, 0x5f
        /*0072*/ 	.short	0x0101


	//----- nvinfo : EIATTR_VRC_CTA_INIT_COUNT
	.align		4
        /*0074*/ 	.byte	0x02, 0x4a
	.zero		1
	.zero		1


	//----- nvinfo : EIATTR_EXIT_INSTR_OFFSETS
	.align		4
        /*0078*/ 	.byte	0x04, 0x1c
        /*007a*/ 	.short	(.L_29 - .L_28)


	//   ....[0]....
.L_28:
        /*007c*/ 	.word	0x00000070


	//   ....[1]....
        /*0080*/ 	.word	0x00000110


	//   ....[2]....
        /*0084*/ 	.word	0x000001b0


	//----- nvinfo : EIATTR_CBANK_PARAM_SIZE
	.align		4
.L_29:
        /*0088*/ 	.byte	0x03, 0x19
        /*008a*/ 	.short	0x0030


	//----- nvinfo : EIATTR_PARAM_CBANK
	.align		4
        /*008c*/ 	.byte	0x04, 0x0a
        /*008e*/ 	.short	(.L_31 - .L_30)
	.align		4
.L_30:
        /*0090*/ 	.word	index@(.nv.constant0._Z18CommunicationPhaseiPbPiS0_PfS1_)
        /*0094*/ 	.short	0x0380
        /*0096*/ 	.short	0x0030


	//----- nvinfo : EIATTR_SW_WAR
	.align		4
.L_31:
        /*0098*/ 	.byte	0x04, 0x36
        /*009a*/ 	.short	(.L_33 - .L_32)
.L_32:
        /*009c*/ 	.word	0x00000008
.L_33:


//--------------------- .nv.info._Z14NeuronTimestepiiPfS_S_PbS_ --------------------------
	.section	.nv.info._Z14NeuronTimestepiiPfS_S_PbS_,"",@"SHT_CUDA_INFO"
	.sectionflags	@""
	.align	4


	//----- nvinfo : EIATTR_CUDA_API_VERSION
	.align		4
        /*0000*/ 	.byte	0x04, 0x37
        /*0002*/ 	.short	(.L_35 - .L_34)
.L_34:
        /*0004*/ 	.word	0x00000082


	//----- nvinfo : EIATTR_KPARAM_INFO
	.align		4
.L_35:
        /*0008*/ 	.byte	0x04, 0x17
        /*000a*/ 	.short	(.L_37 - .L_36)
.L_36:
        /*000c*/ 	.word	0x00000000
        /*0010*/ 	.short	0x0006
        /*0012*/ 	.short	0x0028
        /*0014*/ 	.byte	0x00, 0xf5, 0x21, 0x00


	//----- nvinfo : EIATTR_KPARAM_INFO
	.align		4
.L_37:
        /*0018*/ 	.byte	0x04, 0x17
        /*001a*/ 	.short	(.L_39 - .L_38)
.L_38:
        /*001c*/ 	.word	0x00000000
        /*0020*/ 	.short	0x0005
        /*0022*/ 	.short	0x0020
        /*0024*/ 	.byte	0x00, 0xf5, 0x21, 0x00


	//----- nvinfo : EIATTR_KPARAM_INFO
	.align		4
.L_39:
        /*0028*/ 	.byte	0x04, 0x17
        /*002a*/ 	.short	(.L_41 - .L_40)
.L_40:
        /*002c*/ 	.word	0x00000000
        /*0030*/ 	.short	0x0004
        /*0032*/ 	.short	0x0018
        /*0034*/ 	.byte	0x00, 0xf5, 0x21, 0x00


	//----- nvinfo : EIATTR_KPARAM_INFO
	.align		4
.L_41:
        /*0038*/ 	.byte	0x04, 0x17
        /*003a*/ 	.short	(.L_43 - .L_42)
.L_42:
        /*003c*/ 	.word	0x00000000
        /*0040*/ 	.short	0x0003
        /*0042*/ 	.short	0x0010
        /*0044*/ 	.byte	0x00, 0xf5, 0x21, 0x00


	//----- nvinfo : EIATTR_KPARAM_INFO
	.align		4
.L_43:
        /*0048*/ 	.byte	0x04, 0x17
        /*004a*/ 	.short	(.L_45 - .L_44)
.L_44:
        /*004c*/ 	.word	0x00000000
        /*0050*/ 	.short	0x0002
        /*0052*/ 	.short	0x0008
        /*0054*/ 	.byte	0x00, 0xf5, 0x21, 0x00


	//----- nvinfo : EIATTR_KPARAM_INFO
	.align		4
.L_45:
        /*0058*/ 	.byte	0x04, 0x17
        /*005a*/ 	.short	(.L_47 - .L_46)
.L_46:
        /*005c*/ 	.word	0x00000000
        /*0060*/ 	.short	0x0001
        /*0062*/ 	.short	0x0004
        /*0064*/ 	.byte	0x00, 0xf0, 0x11, 0x00


	//----- nvinfo : EIATTR_KPARAM_INFO
	.align		4
.L_47:
        /*0068*/ 	.byte	0x04, 0x17
        /*006a*/ 	.short	(.L_49 - .L_48)
.L_48:
        /*006c*/ 	.word	0x00000000
        /*0070*/ 	.short	0x0000
        /*0072*/ 	.short	0x0000
        /*0074*/ 	.byte	0x00, 0xf0, 0x11, 0x00


	//----- nvinfo : EIATTR_SPARSE_MMA_MASK
	.align		4
.L_49:
        /*0078*/ 	.byte	0x03, 0x50
        /*007a*/ 	.short	0x0000


	//----- nvinfo : EIATTR_MAXREG_COUNT
	.align		4
        /*007c*/ 	.byte	0x03, 0x1b
        /*007e*/ 	.short	0x00ff


	//----- nvinfo : EIATTR_MERCURY_ISA_VERSION
	.align		4
        /*0080*/ 	.byte	0x03, 0x5f
        /*0082*/ 	.short	0x0101


	//----- nvinfo : EIATTR_VRC_CTA_INIT_COUNT
	.align		4
        /*0084*/ 	.byte	0x02, 0x4a
	.zero		1
	.zero		1


	//----- nvinfo : EIATTR_EXIT_INSTR_OFFSETS
	.align		4
        /*0088*/ 	.byte	0x04, 0x1c
        /*008a*/ 	.short	(.L_51 - .L_50)


	//   ....[0]....
.L_50:
        /*008c*/ 	.word	0x00001000


	//   ....[1]....
        /*0090*/ 	.word	0x00001090


	//   ....[2]....
        /*0094*/ 	.word	0x000010c0


	//   ....[3]....
        /*0098*/ 	.word	0x000020c0


	//----- nvinfo : EIATTR_CRS_STACK_SIZE
	.align		4
.L_51:
        /*009c*/ 	.byte	0x04, 0x1e
        /*009e*/ 	.short	(.L_53 - .L_52)
.L_52:
        /*00a0*/ 	.word	0x00000000


	//----- nvinfo : EIATTR_CBANK_PARAM_SIZE
	.align		4
.L_53:
        /*00a4*/ 	.byte	0x03, 0x19
        /*00a6*/ 	.short	0x0030


	//----- nvinfo : EIATTR_PARAM_CBANK
	.align		4
        /*00a8*/ 	.byte	0x04, 0x0a
        /*00aa*/ 	.short	(.L_55 - .L_54)
	.align		4
.L_54:
        /*00ac*/ 	.word	index@(.nv.constant0._Z14NeuronTimestepiiPfS_S_PbS_)
        /*00b0*/ 	.short	0x0380
        /*00b2*/ 	.short	0x0030


	//----- nvinfo : EIATTR_SW_WAR
	.align		4
.L_55:
        /*00b4*/ 	.byte	0x04, 0x36
        /*00b6*/ 	.short	(.L_57 - .L_56)
.L_56:
        /*00b8*/ 	.word	0x00000008
.L_57:


//--------------------- .nv.callgraph             --------------------------
	.section	.nv.callgraph,"",@"SHT_CUDA_CALLGRAPH"
	.align	4
	.sectionentsize	8
	.align		4
        /*0000*/ 	.word	0x00000000
	.align		4
        /*0004*/ 	.word	0xffffffff
	.align		4
        /*0008*/ 	.word	0x00000000
	.align		4
        /*000c*/ 	.word	0xfffffffe
	.align		4
        /*0010*/ 	.word	0x00000000
	.align		4
        /*0014*/ 	.word	0xfffffffd
	.align		4
        /*0018*/ 	.word	0x00000000
	.align		4
        /*001c*/ 	.word	0xfffffffc


//--------------------- .text._Z18CommunicationPhaseiPbPiS0_PfS1_ --------------------------
	.section	.text._Z18CommunicationPhaseiPbPiS0_PfS1_,"ax",@progbits
	.align	128
        .global         _Z18CommunicationPhaseiPbPiS0_PfS1_
        .type           _Z18CommunicationPhaseiPbPiS0_PfS1_,@function
        .size           _Z18CommunicationPhaseiPbPiS0_PfS1_,(.L_x_31 - _Z18CommunicationPhaseiPbPiS0_PfS1_)
        .other          _Z18CommunicationPhaseiPbPiS0_PfS1_,@"STO_CUDA_ENTRY STV_DEFAULT"
_Z18CommunicationPhaseiPbPiS0_PfS1_:
.text._Z18CommunicationPhaseiPbPiS0_PfS1_:
[----:B------:R-:W-:Y:S01]  /*0000*/  LDC R1, c[0x0][0x37c] ;  /* 0x0000df00ff017b82 */ /* 0x000fe20000000800 */
[----:B------:R-:W0:Y:S01]  /*0010*/  S2R R9, SR_TID.X ;  /* 0x0000000000097919 */ /* 0x000e220000002100 */
[----:B------:R-:W0:Y:S01]  /*0020*/  LDCU UR4, c[0x0][0x360] ;  /* 0x00006c00ff0477ac */ /* 0x000e220008000800 */
[----:B------:R-:W0:Y:S01]  /*0030*/  S2R R0, SR_CTAID.X ;  /* 0x0000000000007919 */ /* 0x000e220000002500 */
[----:B------:R-:W1:Y:S01]  /*0040*/  LDCU UR5, c[0x0][0x380] ;  /* 0x00007000ff0577ac */ /* 0x000e620008000800 */
[----:B0-----:R-:W-:-:S05]  /*0050*/  IMAD R9, R0, UR4, R9 ;  /* 0x0000000400097c24 */ /* 0x001fca000f8e0209 */
[----:B-1----:R-:W-:-:S13]  /*0060*/  ISETP.GE.AND P0, PT, R9, UR5, PT ;  /* 0x0000000509007c0c */ /* 0x002fda000bf06270 */
[----:B------:R-:W-:Y:S05]  /*0070*/  @P0 EXIT ;  /* 0x000000000000094d */ /* 0x000fea0003800000 */
[----:B------:R-:W0:Y:S01]  /*0080*/  LDC.64 R2, c[0x0][0x390] ;  /* 0x0000e400ff027b82 */ /* 0x000e220000000a00 */
[----:B------:R-:W1:Y:S01]  /*0090*/  LDCU.64 UR4, c[0x0][0x358] ;  /* 0x00006b00ff0477ac */ /* 0x000e620008000a00 */
[----:B------:R-:W2:Y:S01]  /*00a0*/  LDCU.64 UR6, c[0x0][0x388] ;  /* 0x00007100ff0677ac */ /* 0x000ea20008000a00 */
[----:B0-----:R-:W-:-:S06]  /*00b0*/  IMAD.WIDE R2, R9, 0x4, R2 ;  /* 0x0000000409027825 */ /* 0x001fcc00078e0202 */
[----:B-1----:R-:W2:Y:S02]  /*00c0*/  LDG.E R2, desc[UR4][R2.64] ;  /* 0x0000000402027981 */ /* 0x002ea4000c1e1900 */
[----:B--2---:R-:W-:-:S04]  /*00d0*/  IADD3 R4, P0, PT, R2, UR6, RZ ;  /* 0x0000000602047c10 */ /* 0x004fc8000ff1e0ff */
[----:B------:R-:W-:-:S05]  /*00e0*/  LEA.HI.X.SX32 R5, R2, UR7, 0x1, P0 ;  /* 0x0000000702057c11 */ /* 0x000fca00080f0eff */
[----:B------:R-:W2:Y:S02]  /*00f0*/  LDG.E.U8 R4, desc[UR4][R4.64] ;  /* 0x0000000404047981 */ /* 0x000ea4000c1e1100 */
[----:B--2---:R-:W-:-:S13]  /*0100*/  ISETP.NE.AND P0, PT, R4, RZ, PT ;  /* 0x000000ff0400720c */ /* 0x004fda0003f05270 */
[----:B------:R-:W-:Y:S05]  /*0110*/  @!P0 EXIT ;  /* 0x000000000000894d */ /* 0x000fea0003800000 */
[----:B------:R-:W0:Y:S08]  /*0120*/  LDC.64 R2, c[0x0][0x398] ;  /* 0x0000e600ff027b82 */ /* 0x000e300000000a00 */
[----:B------:R-:W1:Y:S08]  /*0130*/  LDC.64 R6, c[0x0][0x3a0] ;  /* 0x0000e800ff067b82 */ /* 0x000e700000000a00 */
[----:B------:R-:W2:Y:S01]  /*0140*/  LDC.64 R4, c[0x0][0x3a8] ;  /* 0x0000ea00ff047b82 */ /* 0x000ea20000000a00 */
[----:B0-----:R-:W-:-:S06]  /*0150*/  IMAD.WIDE R2, R9, 0x4, R2 ;  /* 0x0000000409027825 */ /* 0x001fcc00078e0202 */
[----:B------:R-:W2:Y:S01]  /*0160*/  LDG.E R3, desc[UR4][R2.64] ;  /* 0x0000000402037981 */ /* 0x000ea2000c1e1900 */
[----:B-1----:R-:W-:-:S06]  /*0170*/  IMAD.WIDE R6, R9, 0x4, R6 ;  /* 0x0000000409067825 */ /* 0x002fcc00078e0206 */
[----:B------:R-:W3:Y:S01]  /*0180*/  LDG.E R7, desc[UR4][R6.64] ;  /* 0x0000000406077981 */ /* 0x000ee2000c1e1900 */
[----:B--2---:R-:W-:-:S05]  /*0190*/  IMAD.WIDE R4, R3, 0x4, R4 ;  /* 0x0000000403047825 */ /* 0x004fca00078e0204 */
[----:B---3--:R-:W-:Y:S01]  /*01a0*/  REDG.E.ADD.F32.FTZ.RN.STRONG.GPU desc[UR4][R4.64], R7 ;  /* 0x00000007040079a6 */ /* 0x008fe2000c12f304 */
[----:B------:R-:W-:Y:S05]  /*01b0*/  EXIT ;  /* 0x000000000000794d */ /* 0x000fea0003800000 */
.L_x_0:
[----:B------:R-:W-:-:S00]  /*01c0*/  BRA `(.L_x_0) ;  /* 0xfffffffc00fc7947 */ /* 0x000fc0000383ffff */
[----:B------:R-:W-:-:S00]  /*01d0*/  NOP ;  /* 0x0000000000007918 */ /* 0x000fc00000000000 */
        /* <DEDUP_REMOVED lines=10> */
.L_x_31:


//--------------------- .text._Z14NeuronTimestepiiPfS_S_PbS_ --------------------------
	.section	.text._Z14NeuronTimestepiiPfS_S_PbS_,"ax",@progbits
	.align	128
        .global         _Z14NeuronTimestepiiPfS_S_PbS_
        .type           _Z14NeuronTimestepiiPfS_S_PbS_,@function
        .size           _Z14NeuronTimestepiiPfS_S_PbS_,(.L_x_30 - _Z14NeuronTimestepiiPfS_S_PbS_)
        .other          _Z14NeuronTimestepiiPfS_S_PbS_,@"STO_CUDA_ENTRY STV_DEFAULT"
_Z14NeuronTimestepiiPfS_S_PbS_:
.text._Z14NeuronTimestepiiPfS_S_PbS_:
[----:B------:R-:W-:Y:S01]  /*0000*/  LDC R1, c[0x0][0x37c] ;  /* 0x0000df00ff017b82 */ /* 0x000fe20000000800 */
[----:B------:R-:W0:Y:S01]  /*0010*/  S2R R0, SR_TID.X ;  /* 0x0000000000007919 */ /* 0x000e220000002100 */
[----:B------:R-:W0:Y:S01]  /*0020*/  LDCU UR4, c[0x0][0x360] ;  /* 0x00006c00ff0477ac */ /* 0x000e220008000800 */
[----:B------:R-:W0:Y:S01]  /*0030*/  S2R R3, SR_CTAID.X ;  /* 0x0000000000037919 */ /* 0x000e220000002500 */
[----:B------:R-:W1:Y:S01]  /*0040*/  LDCU UR5, c[0x0][0x384] ;  /* 0x00007080ff0577ac */ /* 0x000e620008000800 */
[----:B------:R-:W2:Y:S01]  /*0050*/  LDCU.64 UR6, c[0x0][0x358] ;  /* 0x00006b00ff0677ac */ /* 0x000ea20008000a00 */
[----:B0-----:R-:W-:Y:S01]  /*0060*/  IMAD R0, R3, UR4, R0 ;  /* 0x0000000403007c24 */ /* 0x001fe2000f8e0200 */
[----:B------:R-:W-:-:S04]  /*0070*/  UMOV UR4, URZ ;  /* 0x000000ff00047c82 */ /* 0x000fc80008000000 */
[----:B-1----:R-:W-:-:S13]  /*0080*/  ISETP.GE.AND P0, PT, R0, UR5, PT ;  /* 0x0000000500007c0c */ /* 0x002fda000bf06270 */
[----:B--2---:R-:W-:Y:S05]  /*0090*/  @P0 BRA `(.L_x_1) ;  /* 0x0000001000000947 */ /* 0x004fea0003800000 */
[----:B------:R-:W0:Y:S01]  /*00a0*/  LDC.64 R14, c[0x0][0x388] ;  /* 0x0000e200ff0e7b82 */ /* 0x000e220000000a00 */
[----:B------:R-:W1:Y:S07]  /*00b0*/  LDCU.64 UR8, c[0x0][0x3a0] ;  /* 0x00007400ff0877ac */ /* 0x000e6e0008000a00 */
[----:B------:R-:W2:Y:S08]  /*00c0*/  LDC.64 R12, c[0x0][0x390] ;  /* 0x0000e400ff0c7b82 */ /* 0x000eb00000000a00 */
[----:B------:R-:W3:Y:S01]  /*00d0*/  LDC.64 R10, c[0x0][0x398] ;  /* 0x0000e600ff0a7b82 */ /* 0x000ee20000000a00 */
[----:B-1----:R-:W-:-:S04]  /*00e0*/  IADD3 R16, P0, PT, R0, UR8, RZ ;  /* 0x0000000800107c10 */ /* 0x002fc8000ff1e0ff */
[C---:B------:R-:W-:Y:S01]  /*00f0*/  LEA.HI.X.SX32 R17, R0.reuse, UR9, 0x1, P0 ;  /* 0x0000000900117c11 */ /* 0x040fe200080f0eff */
[C---:B0-----:R-:W-:Y:S02]  /*0100*/  IMAD.WIDE R14, R0.reuse, 0x4, R14 ;  /* 0x00000004000e7825 */ /* 0x041fe400078e020e */
[----:B------:R-:W0:Y:S02]  /*0110*/  LDC.64 R18, c[0x0][0x3a8] ;  /* 0x0000ea00ff127b82 */ /* 0x000e240000000a00 */
[----:B------:R1:W-:Y:S04]  /*0120*/  STG.E.U8 desc[UR6][R16.64], RZ ;  /* 0x000000ff10007986 */ /* 0x0003e8000c101106 */
[----:B------:R-:W4:Y:S01]  /*0130*/  LDG.E R9, desc[UR6][R14.64] ;  /* 0x000000060e097981 */ /* 0x000f22000c1e1900 */
[----:B--2---:R-:W-:-:S05]  /*0140*/  IMAD.WIDE R12, R0, 0x4, R12 ;  /* 0x00000004000c7825 */ /* 0x004fca00078e020c */
[----:B------:R-:W2:Y:S01]  /*0150*/  LDG.E R6, desc[UR6][R12.64] ;  /* 0x000000060c067981 */ /* 0x000ea2000c1e1900 */
[----:B---3--:R-:W-:-:S05]  /*0160*/  IMAD.WIDE R10, R0, 0x4, R10 ;  /* 0x00000004000a7825 */ /* 0x008fca00078e020a */
[----:B------:R-:W3:Y:S01]  /*0170*/  LDG.E R30, desc[UR6][R10.64] ;  /* 0x000000060a1e7981 */ /* 0x000ee2000c1e1900 */
[----:B0-----:R-:W-:-:S05]  /*0180*/  IMAD.WIDE R18, R0, 0x4, R18 ;  /* 0x0000000400127825 */ /* 0x001fca00078e0212 */
[----:B------:R-:W5:Y:S01]  /*0190*/  LDG.E R0, desc[UR6][R18.64] ;  /* 0x0000000612007981 */ /* 0x000f62000c1e1900 */
[----:B------:R-:W0:Y:S01]  /*01a0*/  MUFU.RCP64H R25, 100 ;  /* 0x4059000000197908 */ /* 0x000e220000001800 */
[----:B------:R-:W-:Y:S02]  /*01b0*/  IMAD.MOV.U32 R2, RZ, RZ, 0x0 ;  /* 0x00000000ff027424 */ /* 0x000fe400078e00ff */
[----:B------:R-:W-:Y:S02]  /*01c0*/  IMAD.MOV.U32 R3, RZ, RZ, 0x40590000 ;  /* 0x40590000ff037424 */ /* 0x000fe400078e00ff */
[----:B------:R-:W-:Y:S01]  /*01d0*/  IMAD.MOV.U32 R24, RZ, RZ, 0x1 ;  /* 0x00000001ff187424 */ /* 0x000fe200078e00ff */
[----:B------:R-:W-:Y:S01]  /*01e0*/  UMOV UR8, 0x66666666 ;  /* 0x6666666600087882 */ /* 0x000fe20000000000 */
[----:B------:R-:W-:-:S04]  /*01f0*/  UMOV UR9, 0x3fe66666 ;  /* 0x3fe6666600097882 */ /* 0x000fc80000000000 */
[----:B0-----:R-:W-:-:S08]  /*0200*/  DFMA R26, R24, -R2, 1 ;  /* 0x3ff00000181a742b */ /* 0x001fd00000000802 */
[----:B------:R-:W-:-:S08]  /*0210*/  DFMA R28, R26, R26, R26 ;  /* 0x0000001a1a1c722b */ /* 0x000fd0000000001a */
[----:B------:R-:W-:-:S08]  /*0220*/  DFMA R24, R24, R28, R24 ;  /* 0x0000001c1818722b */ /* 0x000fd00000000018 */
[----:B------:R-:W-:-:S08]  /*0230*/  DFMA R2, R24, -R2, 1 ;  /* 0x3ff000001802742b */ /* 0x000fd00000000802 */
[----:B------:R-:W-:Y:S01]  /*0240*/  DFMA R2, R24, R2, R24 ;  /* 0x000000021802722b */ /* 0x000fe20000000018 */
[----:B------:R-:W-:Y:S01]  /*0250*/  BSSY.RECONVERGENT B0, `(.L_x_2) ;  /* 0x0000016000007945 */ /* 0x000fe20003800200 */
[----:B----4-:R-:W-:-:S04]  /*0260*/  FADD R7, R9, 60 ;  /* 0x4270000009077421 */ /* 0x010fc80000000000 */
[----:B------:R-:W0:Y:S01]  /*0270*/  F2F.F64.F32 R22, R7 ;  /* 0x0000000700167310 */ /* 0x000e220000201800 */
[----:B------:R-:W-:-:S07]  /*0280*/  FADD R8, R9, 40 ;  /* 0x4220000009087421 */ /* 0x000fce0000000000 */
[----:B--2---:R-:W-:Y:S08]  /*0290*/  F2F.F64.F32 R4, R6 ;  /* 0x0000000600047310 */ /* 0x004ff00000201800 */
[----:B------:R-:W2:Y:S01]  /*02a0*/  F2F.F64.F32 R20, R8 ;  /* 0x0000000800147310 */ /* 0x000ea20000201800 */
[----:B0-----:R-:W-:-:S07]  /*02b0*/  DMUL R26, R22, UR8 ;  /* 0x00000008161a7c28 */ /* 0x001fce0008000000 */
[----:B---3--:R-:W0:Y:S01]  /*02c0*/  F2F.F64.F32 R22, R30 ;  /* 0x0000001e00167310 */ /* 0x008e220000201800 */
[----:B--2---:R-:W-:-:S07]  /*02d0*/  DFMA R4, R26, R20, -R4 ;  /* 0x000000141a04722b */ /* 0x004fce0000000804 */
[----:B-----5:R-:W2:Y:S01]  /*02e0*/  F2F.F64.F32 R20, R0 ;  /* 0x0000000000147310 */ /* 0x020ea20000201800 */
[----:B0-----:R-:W-:-:S08]  /*02f0*/  DADD R4, R4, R22 ;  /* 0x0000000004047229 */ /* 0x001fd00000000016 */
[----:B--2---:R-:W-:-:S08]  /*0300*/  DADD R24, R4, R20 ;  /* 0x0000000004187229 */ /* 0x004fd00000000014 */
[----:B------:R-:W-:-:S08]  /*0310*/  DMUL R4, R24, R2 ;  /* 0x0000000218047228 */ /* 0x000fd00000000000 */
[----:B------:R-:W-:-:S08]  /*0320*/  DFMA R20, R4, -100, R24 ;  /* 0xc05900000414782b */ /* 0x000fd00000000018 */
[----:B------:R-:W-:Y:S01]  /*0330*/  DFMA R4, R2, R20, R4 ;  /* 0x000000140204722b */ /* 0x000fe20000000004 */
[----:B------:R-:W-:-:S09]  /*0340*/  FSETP.GEU.AND P1, PT, |R25|, 6.5827683646048100446e-37, PT ;  /* 0x036000001900780b */ /* 0x000fd20003f2e200 */
[----:B------:R-:W-:-:S05]  /*0350*/  FFMA R2, RZ, 3.390625, R5 ;  /* 0x40590000ff027823 */ /* 0x000fca0000000005 */
[----:B------:R-:W-:-:S13]  /*0360*/  FSETP.GT.AND P0, PT, |R2|, 1.469367938527859385e-39, PT ;  /* 0x001000000200780b */ /* 0x000fda0003f04200 */
[----:B-1----:R-:W-:Y:S05]  /*0370*/  @P0 BRA P1, `(.L_x_3) ;  /* 0x00000000000c0947 */ /* 0x002fea0000800000 */
[----:B------:R-:W-:Y:S01]  /*0380*/  IMAD.MOV.U32 R21, RZ, RZ, 0x40590000 ;  /* 0x40590000ff157424 */ /* 0x000fe200078e00ff */
[----:B------:R-:W-:-:S07]  /*0390*/  MOV R0, 0x3b0 ;  /* 0x000003b000007802 */ /* 0x000fce0000000f00 */
[----:B------:R-:W-:Y:S05]  /*03a0*/  CALL.REL.NOINC `($__internal_0_$__cuda_sm20_div_rn_f64_full) ;  /* 0x0000001c00487944 */ /* 0x000fea0003c00000 */
.L_x_3:
[----:B------:R-:W-:Y:S05]  /*03b0*/  BSYNC.RECONVERGENT B0 ;  /* 0x0000000000007941 */ /* 0x000fea0003800200 */
.L_x_2:
[----:B------:R-:W0:Y:S08]  /*03c0*/  F2F.F32.F64 R0, R4 ;  /* 0x0000000400007310 */ /* 0x000e300000301000 */
[----:B------:R-:W-:Y:S08]  /*03d0*/  F2F.F64.F32 R8, R9 ;  /* 0x0000000900087310 */ /* 0x000ff00000201800 */
[----:B0-----:R-:W0:Y:S02]  /*03e0*/  F2F.F64.F32 R2, R0 ;  /* 0x0000000000027310 */ /* 0x001e240000201800 */
[----:B0-----:R-:W-:-:S10]  /*03f0*/  DFMA R20, R2, 0.25, R8 ;  /* 0x3fd000000214782b */ /* 0x001fd40000000008 */
[----:B------:R-:W0:Y:S02]  /*0400*/  F2F.F32.F64 R21, R20 ;  /* 0x0000001400157310 */ /* 0x000e240000301000 */
[----:B0-----:R0:W-:Y:S04]  /*0410*/  STG.E desc[UR6][R14.64], R21 ;  /* 0x000000150e007986 */ /* 0x0011e8000c101906 */
[----:B------:R-:W2:Y:S01]  /*0420*/  LDG.E R22, desc[UR6][R12.64] ;  /* 0x000000060c167981 */ /* 0x000ea2000c1e1900 */
[----:B------:R-:W-:Y:S01]  /*0430*/  FFMA R8, R7, -2, -R6 ;  /* 0xc000000007087823 */ /* 0x000fe20000000806 */
[----:B------:R-:W-:Y:S01]  /*0440*/  UMOV UR8, 0xeb851eb8 ;  /* 0xeb851eb800087882 */ /* 0x000fe20000000000 */
[----:B------:R-:W-:Y:S02]  /*0450*/  UMOV UR9, 0x3f9eb851 ;  /* 0x3f9eb85100097882 */ /* 0x000fe40000000000 */
[----:B------:R-:W1:Y:S02]  /*0460*/  F2F.F64.F32 R2, R8 ;  /* 0x0000000800027310 */ /* 0x000e640000201800 */
[----:B-1----:R-:W-:-:S10]  /*0470*/  DMUL R2, R2, UR8 ;  /* 0x0000000802027c28 */ /* 0x002fd40008000000 */
[----:B------:R-:W1:Y:S08]  /*0480*/  F2F.F32.F64 R2, R2 ;  /* 0x0000000200027310 */ /* 0x000e700000301000 */
[----:B-1----:R-:W-:Y:S08]  /*0490*/  F2F.F64.F32 R4, R2 ;  /* 0x0000000200047310 */ /* 0x002ff00000201800 */
[----:B--2---:R-:W1:Y:S02]  /*04a0*/  F2F.F64.F32 R6, R22 ;  /* 0x0000001600067310 */ /* 0x004e640000201800 */
[----:B-1----:R-:W-:-:S10]  /*04b0*/  DFMA R4, R4, 0.25, R6 ;  /* 0x3fd000000404782b */ /* 0x002fd40000000006 */
[----:B------:R-:W1:Y:S02]  /*04c0*/  F2F.F32.F64 R5, R4 ;  /* 0x0000000400057310 */ /* 0x000e640000301000 */
[----:B-1----:R0:W-:Y:S04]  /*04d0*/  STG.E desc[UR6][R12.64], R5 ;  /* 0x000000050c007986 */ /* 0x0021e8000c101906 */
[----:B------:R-:W2:Y:S01]  /*04e0*/  LDG.E R0, desc[UR6][R14.64] ;  /* 0x000000060e007981 */ /* 0x000ea2000c1e1900 */
[----:B------:R-:W-:Y:S01]  /*04f0*/  BSSY.RECONVERGENT B0, `(.L_x_4) ;  /* 0x00000b2000007945 */ /* 0x000fe20003800200 */
[----:B--2---:R-:W-:-:S13]  /*0500*/  FSETP.GT.AND P0, PT, R0, 35, PT ;  /* 0x420c00000000780b */ /* 0x004fda0003f04000 */
[----:B0-----:R-:W-:Y:S05]  /*0510*/  @P0 BRA `(.L_x_5) ;  /* 0x0000000800bc0947 */ /* 0x001fea0003800000 */
[----:B------:R0:W-:Y:S04]  /*0520*/  STG.E desc[UR6][R10.64], RZ ;  /* 0x000000ff0a007986 */ /* 0x0001e8000c101906 */
[----:B------:R-:W2:Y:S04]  /*0530*/  LDG.E R7, desc[UR6][R14.64] ;  /* 0x000000060e077981 */ /* 0x000ea8000c1e1900 */
[----:B------:R-:W3:Y:S04]  /*0540*/  LDG.E R6, desc[UR6][R12.64] ;  /* 0x000000060c067981 */ /* 0x000ee8000c1e1900 */
[----:B------:R-:W4:Y:S01]  /*0550*/  LDG.E R0, desc[UR6][R18.64] ;  /* 0x0000000612007981 */ /* 0x000f22000c1e1900 */
[----:B------:R-:W1:Y:S01]  /*0560*/  MUFU.RCP64H R25, 100 ;  /* 0x4059000000197908 */ /* 0x000e620000001800 */
[----:B------:R-:W-:Y:S01]  /*0570*/  MOV R2, 0x0 ;  /* 0x0000000000027802 */ /* 0x000fe20000000f00 */
[----:B------:R-:W-:-:S02]  /*0580*/  IMAD.MOV.U32 R3, RZ, RZ, 0x40590000 ;  /* 0x40590000ff037424 */ /* 0x000fc400078e00ff */
[----:B------:R-:W-:Y:S01]  /*0590*/  IMAD.MOV.U32 R24, RZ, RZ, 0x1 ;  /* 0x00000001ff187424 */ /* 0x000fe200078e00ff */
[----:B------:R-:W-:Y:S01]  /*05a0*/  UMOV UR8, 0x66666666 ;  /* 0x6666666600087882 */ /* 0x000fe20000000000 */
[----:B------:R-:W-:-:S04]  /*05b0*/  UMOV UR9, 0x3fe66666 ;  /* 0x3fe6666600097882 */ /* 0x000fc80000000000 */
[----:B-1----:R-:W-:-:S08]  /*05c0*/  DFMA R26, R24, -R2, 1 ;  /* 0x3ff00000181a742b */ /* 0x002fd00000000802 */
[----:B------:R-:W-:-:S08]  /*05d0*/  DFMA R26, R26, R26, R26 ;  /* 0x0000001a1a1a722b */ /* 0x000fd0000000001a */
[----:B------:R-:W-:-:S08]  /*05e0*/  DFMA R26, R24, R26, R24 ;  /* 0x0000001a181a722b */ /* 0x000fd00000000018 */
[----:B------:R-:W-:-:S08]  /*05f0*/  DFMA R2, R26, -R2, 1 ;  /* 0x3ff000001a02742b */ /* 0x000fd00000000802 */
[----:B------:R-:W-:Y:S01]  /*0600*/  DFMA R26, R26, R2, R26 ;  /* 0x000000021a1a722b */ /* 0x000fe2000000001a */
[----:B------:R-:W-:Y:S01]  /*0610*/  BSSY.RECONVERGENT B1, `(.L_x_6) ;  /* 0x0000015000017945 */ /* 0x000fe20003800200 */
[C---:B--2---:R-:W-:Y:S01]  /*0620*/  FADD R9, R7.reuse, 60 ;  /* 0x4270000007097421 */ /* 0x044fe20000000000 */
[----:B------:R-:W-:-:S03]  /*0630*/  FADD R22, R7, 40 ;  /* 0x4220000007167421 */ /* 0x000fc60000000000 */
[----:B------:R-:W1:Y:S08]  /*0640*/  F2F.F64.F32 R20, R9 ;  /* 0x0000000900147310 */ /* 0x000e700000201800 */
[----:B---3--:R-:W-:Y:S08]  /*0650*/  F2F.F64.F32 R4, R6 ;  /* 0x0000000600047310 */ /* 0x008ff00000201800 */
[----:B------:R-:W2:Y:S01]  /*0660*/  F2F.F64.F32 R22, R22 ;  /* 0x0000001600167310 */ /* 0x000ea20000201800 */
[----:B-1----:R-:W-:-:S08]  /*0670*/  DMUL R20, R20, UR8 ;  /* 0x0000000814147c28 */ /* 0x002fd00008000000 */
[----:B--2---:R-:W-:Y:S02]  /*0680*/  DFMA R4, R20, R22, -R4 ;  /* 0x000000161404722b */ /* 0x004fe40000000804 */
[----:B----4-:R-:W1:Y:S06]  /*0690*/  F2F.F64.F32 R20, R0 ;  /* 0x0000000000147310 */ /* 0x010e6c0000201800 */
[----:B------:R-:W-:-:S08]  /*06a0*/  DADD R4, RZ, R4 ;  /* 0x00000000ff047229 */ /* 0x000fd00000000004 */
[----:B-1----:R-:W-:-:S08]  /*06b0*/  DADD R24, R4, R20 ;  /* 0x0000000004187229 */ /* 0x002fd00000000014 */
[----:B------:R-:W-:-:S08]  /*06c0*/  DMUL R4, R26, R24 ;  /* 0x000000181a047228 */ /* 0x000fd00000000000 */
[----:B------:R-:W-:-:S08]  /*06d0*/  DFMA R2, R4, -100, R24 ;  /* 0xc05900000402782b */ /* 0x000fd00000000018 */
[----:B------:R-:W-:Y:S01]  /*06e0*/  DFMA R4, R26, R2, R4 ;  /* 0x000000021a04722b */ /* 0x000fe20000000004 */
[----:B------:R-:W-:-:S09]  /*06f0*/  FSETP.GEU.AND P1, PT, |R25|, 6.5827683646048100446e-37, PT ;  /* 0x036000001900780b */ /* 0x000fd20003f2e200 */
[----:B------:R-:W-:-:S05]  /*0700*/  FFMA R2, RZ, 3.390625, R5 ;  /* 0x40590000ff027823 */ /* 0x000fca0000000005 */
[----:B------:R-:W-:-:S13]  /*0710*/  FSETP.GT.AND P0, PT, |R2|, 1.469367938527859385e-39, PT ;  /* 0x001000000200780b */ /* 0x000fda0003f04200 */
[----:B0-----:R-:W-:Y:S05]  /*0720*/  @P0 BRA P1, `(.L_x_7) ;  /* 0x00000000000c0947 */ /* 0x001fea0000800000 */
[----:B------:R-:W-:Y:S01]  /*0730*/  IMAD.MOV.U32 R21, RZ, RZ, 0x40590000 ;  /* 0x40590000ff157424 */ /* 0x000fe200078e00ff */
[----:B------:R-:W-:-:S07]  /*0740*/  MOV R0, 0x760 ;  /* 0x0000076000007802 */ /* 0x000fce0000000f00 */
[----:B------:R-:W-:Y:S05]  /*0750*/  CALL.REL.NOINC `($__internal_0_$__cuda_sm20_div_rn_f64_full) ;  /* 0x00000018005c7944 */ /* 0x000fea0003c00000 */
.L_x_7:
[----:B------:R-:W-:Y:S05]  /*0760*/  BSYNC.RECONVERGENT B1 ;  /* 0x0000000000017941 */ /* 0x000fea0003800200 */
.L_x_6:
        /* <DEDUP_REMOVED lines=18> */
[----:B------:R-:W2:Y:S02]  /*0890*/  LDG.E R0, desc[UR6][R14.64] ;  /* 0x000000060e007981 */ /* 0x000ea4000c1e1900 */
[----:B--2---:R-:W-:-:S13]  /*08a0*/  FSETP.GT.AND P0, PT, R0, 35, PT ;  /* 0x420c00000000780b */ /* 0x004fda0003f04000 */
[----:B0-----:R-:W-:Y:S05]  /*08b0*/  @P0 BRA `(.L_x_5) ;  /* 0x0000000400d40947 */ /* 0x001fea0003800000 */
[----:B------:R0:W-:Y:S04]  /*08c0*/  STG.E desc[UR6][R10.64], RZ ;  /* 0x000000ff0a007986 */ /* 0x0001e8000c101906 */
[----:B------:R-:W2:Y:S04]  /*08d0*/  LDG.E R7, desc[UR6][R14.64] ;  /* 0x000000060e077981 */ /* 0x000ea8000c1e1900 */
[----:B------:R-:W3:Y:S04]  /*08e0*/  LDG.E R6, desc[UR6][R12.64] ;  /* 0x000000060c067981 */ /* 0x000ee8000c1e1900 */
[----:B------:R-:W4:Y:S01]  /*08f0*/  LDG.E R0, desc[UR6][R18.64] ;  /* 0x0000000612007981 */ /* 0x000f22000c1e1900 */
[----:B------:R-:W1:Y:S01]  /*0900*/  MUFU.RCP64H R25, 100 ;  /* 0x4059000000197908 */ /* 0x000e620000001800 */
[----:B------:R-:W-:Y:S01]  /*0910*/  IMAD.MOV.U32 R2, RZ, RZ, 0x0 ;  /* 0x00000000ff027424 */ /* 0x000fe200078e00ff */
[----:B------:R-:W-:Y:S01]  /*0920*/  MOV R3, 0x40590000 ;  /* 0x4059000000037802 */ /* 0x000fe20000000f00 */
        /* <DEDUP_REMOVED lines=29> */
.L_x_9:
[----:B------:R-:W-:Y:S05]  /*0b00*/  BSYNC.RECONVERGENT B1 ;  /* 0x0000000000017941 */ /* 0x000fea0003800200 */
.L_x_8:
        /* <DEDUP_REMOVED lines=42> */
[----:B-1----:R-:W-:-:S07]  /*0db0*/  DMUL R4, R4, UR8 ;  /* 0x0000000804047c28 */ /* 0x002fce0008000000 */
[----:B----4-:R-:W1:Y:S01]  /*0dc0*/  F2F.F64.F32 R18, R18 ;  /* 0x0000001200127310 */ /* 0x010e620000201800 */
[----:B--2---:R-:W-:-:S08]  /*0dd0*/  DFMA R4, R4, R20, -R22 ;  /* 0x000000140404722b */ /* 0x004fd00000000816 */
        /* <DEDUP_REMOVED lines=12> */
.L_x_11:
[----:B------:R-:W-:Y:S05]  /*0ea0*/  BSYNC.RECONVERGENT B1 ;  /* 0x0000000000017941 */ /* 0x000fea0003800200 */
.L_x_10:
        /* <DEDUP_REMOVED lines=20> */
[----:B------:R0:W-:Y:S01]  /*0ff0*/  @!P0 STG.E desc[UR6][R10.64], RZ ;  /* 0x000000ff0a008986 */ /* 0x0001e2000c101906 */
[----:B------:R-:W-:Y:S05]  /*1000*/  @!P0 EXIT ;  /* 0x000000000000894d */ /* 0x000fea0003800000 */
.L_x_5:
[----:B------:R-:W-:Y:S05]  /*1010*/  BSYNC.RECONVERGENT B0 ;  /* 0x0000000000007941 */ /* 0x000fea0003800200 */
.L_x_4:
[----:B------:R-:W-:Y:S01]  /*1020*/  IMAD.MOV.U32 R8, RZ, RZ, 0x1 ;  /* 0x00000001ff087424 */ /* 0x000fe200078e00ff */
[----:B0-----:R-:W-:-:S04]  /*1030*/  MOV R5, 0xc2480000 ;  /* 0xc248000000057802 */ /* 0x001fc80000000f00 */
[----:B------:R-:W-:Y:S04]  /*1040*/  STG.E.U8 desc[UR6][R16.64], R8 ;  /* 0x0000000810007986 */ /* 0x000fe8000c101106 */
[----:B------:R-:W-:Y:S04]  /*1050*/  STG.E desc[UR6][R14.64], R5 ;  /* 0x000000050e007986 */ /* 0x000fe8000c101906 */
[----:B------:R-:W2:Y:S02]  /*1060*/  LDG.E R0, desc[UR6][R12.64] ;  /* 0x000000060c007981 */ /* 0x000ea4000c1e1900 */
[----:B--2---:R-:W-:-:S05]  /*1070*/  FADD R3, R0, 100 ;  /* 0x42c8000000037421 */ /* 0x004fca0000000000 */
[----:B------:R-:W-:Y:S01]  /*1080*/  STG.E desc[UR6][R12.64], R3 ;  /* 0x000000030c007986 */ /* 0x000fe2000c101906 */
[----:B------:R-:W-:Y:S05]  /*1090*/  EXIT ;  /* 0x000000000000794d */ /* 0x000fea0003800000 */
.L_x_1:
[----:B------:R-:W0:Y:S02]  /*10a0*/  LDCU UR5, c[0x0][0x380] ;  /* 0x00007000ff0577ac */ /* 0x000e240008000800 */
[----:B0-----:R-:W-:-:S13]  /*10b0*/  ISETP.GE.AND P0, PT, R0, UR5, PT ;  /* 0x0000000500007c0c */ /* 0x001fda000bf06270 */
[----:B------:R-:W-:Y:S05]  /*10c0*/  @P0 EXIT ;  /* 0x000000000000094d */ /* 0x000fea0003800000 */
        /* <DEDUP_REMOVED lines=43> */
[----:B------:R-:W-:-:S05]  /*1380*/  FFMA R2, RZ, 3.54296875, R5 ;  /* 0x4062c000ff027823 */ /* 0x000fca0000000005 */
[----:B------:R-:W-:-:S13]  /*1390*/  FSETP.GT.AND P0, PT, |R2|, 1.469367938527859385e-39, PT ;  /* 0x001000000200780b */ /* 0x000fda0003f04200 */
[----:B-1----:R-:W-:Y:S05]  /*13a0*/  @P0 BRA P1, `(.L_x_13) ;  /* 0x00000000000c0947 */ /* 0x002fea0000800000 */
[----:B------:R-:W-:Y:S02]  /*13b0*/  MOV R21, 0x4062c000 ;  /* 0x4062c00000157802 */ /* 0x000fe40000000f00 */
[----:B------:R-:W-:-:S07]  /*13c0*/  MOV R0, 0x13e0 ;  /* 0x000013e000007802 */ /* 0x000fce0000000f00 */
[----:B------:R-:W-:Y:S05]  /*13d0*/  CALL.REL.NOINC `($__internal_0_$__cuda_sm20_div_rn_f64_full) ;  /* 0x0000000c003c7944 */ /* 0x000fea0003c00000 */
.L_x_13:
[----:B------:R-:W-:Y:S05]  /*13e0*/  BSYNC.RECONVERGENT B0 ;  /* 0x0000000000007941 */ /* 0x000fea0003800200 */
.L_x_12:
[----:B------:R-:W0:Y:S08]  /*13f0*/  F2F.F32.F64 R0, R4 ;  /* 0x0000000400007310 */ /* 0x000e300000301000 */
[----:B------:R-:W-:Y:S08]  /*1400*/  F2F.F64.F32 R20, R7 ;  /* 0x0000000700147310 */ /* 0x000ff00000201800 */
[----:B0-----:R-:W0:Y:S02]  /*1410*/  F2F.F64.F32 R2, R0 ;  /* 0x0000000000027310 */ /* 0x001e240000201800 */
[----:B0-----:R-:W-:-:S10]  /*1420*/  DFMA R20, R2, 0.25, R20 ;  /* 0x3fd000000214782b */ /* 0x001fd40000000014 */
[----:B------:R-:W0:Y:S02]  /*1430*/  F2F.F32.F64 R21, R20 ;  /* 0x0000001400157310 */ /* 0x000e240000301000 */
[----:B0-----:R0:W-:Y:S04]  /*1440*/  STG.E desc[UR6][R14.64], R21 ;  /* 0x000000150e007986 */ /* 0x0011e8000c101906 */
[----:B------:R-:W2:Y:S01]  /*1450*/  LDG.E R22, desc[UR6][R16.64] ;  /* 0x0000000610167981 */ /* 0x000ea2000c1e1900 */
[----:B------:R-:W-:Y:S01]  /*1460*/  FFMA R8, R6, 5, -R9 ;  /* 0x40a0000006087823 */ /* 0x000fe20000000809 */
[----:B------:R-:W-:Y:S01]  /*1470*/  UMOV UR8, 0x47ae147b ;  /* 0x47ae147b00087882 */ /* 0x000fe20000000000 */
[----:B------:R-:W-:Y:S02]  /*1480*/  UMOV UR9, 0x3f847ae1 ;  /* 0x3f847ae100097882 */ /* 0x000fe40000000000 */
[----:B------:R-:W1:Y:S02]  /*1490*/  F2F.F64.F32 R2, R8 ;  /* 0x0000000800027310 */ /* 0x000e640000201800 */
[----:B-1----:R-:W-:-:S10]  /*14a0*/  DMUL R2, R2, UR8 ;  /* 0x0000000802027c28 */ /* 0x002fd40008000000 */
[----:B------:R-:W1:Y:S08]  /*14b0*/  F2F.F32.F64 R2, R2 ;  /* 0x0000000200027310 */ /* 0x000e700000301000 */
[----:B-1----:R-:W-:Y:S08]  /*14c0*/  F2F.F64.F32 R4, R2 ;  /* 0x0000000200047310 */ /* 0x002ff00000201800 */
[----:B--2---:R-:W1:Y:S02]  /*14d0*/  F2F.F64.F32 R6, R22 ;  /* 0x0000001600067310 */ /* 0x004e640000201800 */
[----:B-1----:R-:W-:-:S06]  /*14e0*/  DFMA R4, R4, 0.25, R6 ;  /* 0x3fd000000404782b */ /* 0x002fcc0000000006 */
[----:B------:R-:W1:Y:S02]  /*14f0*/  F2F.F32.F64 R9, R4 ;  /* 0x0000000400097310 */ /* 0x000e640000301000 */
[----:B-1----:R0:W-:Y:S04]  /*1500*/  STG.E desc[UR6][R16.64], R9 ;  /* 0x0000000910007986 */ /* 0x0021e8000c101906 */
[----:B------:R-:W2:Y:S01]  /*1510*/  LDG.E R7, desc[UR6][R14.64] ;  /* 0x000000060e077981 */ /* 0x000ea2000c1e1900 */
[----:B------:R-:W-:Y:S04]  /*1520*/  BSSY.RECONVERGENT B0, `(.L_x_14) ;  /* 0x00000b8000007945 */ /* 0x000fe80003800200 */
[----:B------:R-:W-:Y:S01]  /*1530*/  BSSY.RELIABLE B1, `(.L_x_15) ;  /* 0x00000af000017945 */ /* 0x000fe20003800100 */
[----:B--2---:R-:W-:-:S13]  /*1540*/  FSETP.GT.AND P0, PT, R7, 50, PT ;  /* 0x424800000700780b */ /* 0x004fda0003f04000 */
[----:B0-----:R-:W-:Y:S05]  /*1550*/  @P0 BRA `(.L_x_16) ;  /* 0x0000000800b00947 */ /* 0x001fea0003800000 */
[----:B------:R-:W2:Y:S04]  /*1560*/  LDG.E R8, desc[UR6][R12.64] ;  /* 0x000000060c087981 */ /* 0x000ea8000c1e1900 */
[----:B------:R-:W3:Y:S01]  /*1570*/  LDG.E R0, desc[UR6][R10.64] ;  /* 0x000000060a007981 */ /* 0x000ee2000c1e1900 */
[----:B------:R-:W0:Y:S01]  /*1580*/  MUFU.RCP64H R5, 150 ;  /* 0x4062c00000057908 */ /* 0x000e220000001800 */
[C---:B------:R-:W-:Y:S01]  /*1590*/  FADD R6, R7.reuse, 75 ;  /* 0x4296000007067421 */ /* 0x040fe20000000000 */
[----:B------:R-:W-:Y:S02]  /*15a0*/  IMAD.MOV.U32 R2, RZ, RZ, 0x0 ;  /* 0x00000000ff027424 */ /* 0x000fe400078e00ff */
[----:B------:R-:W-:Y:S01]  /*15b0*/  FADD R24, R7, 45 ;  /* 0x4234000007187421 */ /* 0x000fe20000000000 */
[----:B------:R-:W-:Y:S01]  /*15c0*/  IMAD.MOV.U32 R3, RZ, RZ, 0x4062c000 ;  /* 0x4062c000ff037424 */ /* 0x000fe200078e00ff */
[----:B------:R-:W-:Y:S01]  /*15d0*/  UMOV UR8, 0x33333333 ;  /* 0x3333333300087882 */ /* 0x000fe20000000000 */
[----:B------:R-:W-:Y:S01]  /*15e0*/  IMAD.MOV.U32 R4, RZ, RZ, 0x1 ;  /* 0x00000001ff047424 */ /* 0x000fe200078e00ff */
[----:B------:R-:W-:Y:S01]  /*15f0*/  UMOV UR9, 0x3ff33333 ;  /* 0x3ff3333300097882 */ /* 0x000fe20000000000 */
[----:B------:R-:W1:Y:S01]  /*1600*/  F2F.F64.F32 R20, R6 ;  /* 0x0000000600147310 */ /* 0x000e620000201800 */
[----:B------:R-:W-:Y:S07]  /*1610*/  BSSY.RECONVERGENT B2, `(.L_x_17) ;  /* 0x0000018000027945 */ /* 0x000fee0003800200 */
[----:B------:R-:W-:Y:S01]  /*1620*/  F2F.F64.F32 R22, R9 ;  /* 0x0000000900167310 */ /* 0x000fe20000201800 */
[----:B0-----:R-:W-:-:S02]  /*1630*/  DFMA R28, R4, -R2, 1 ;  /* 0x3ff00000041c742b */ /* 0x001fc40000000802 */
[----:B-1----:R-:W-:-:S05]  /*1640*/  DMUL R26, R20, UR8 ;  /* 0x00000008141a7c28 */ /* 0x002fca0008000000 */
[----:B------:R-:W0:Y:S01]  /*1650*/  F2F.F64.F32 R24, R24 ;  /* 0x0000001800187310 */ /* 0x000e220000201800 */
[----:B------:R-:W-:-:S08]  /*1660*/  DFMA R28, R28, R28, R28 ;  /* 0x0000001c1c1c722b */ /* 0x000fd0000000001c */
[----:B------:R-:W-:Y:S02]  /*1670*/  DFMA R28, R4, R28, R4 ;  /* 0x0000001c041c722b */ /* 0x000fe40000000004 */
[----:B0-----:R-:W-:-:S06]  /*1680*/  DFMA R22, R26, R24, -R22 ;  /* 0x000000181a16722b */ /* 0x001fcc0000000816 */
[----:B------:R-:W-:-:S08]  /*1690*/  DFMA R2, R28, -R2, 1 ;  /* 0x3ff000001c02742b */ /* 0x000fd00000000802 */
[----:B------:R-:W-:Y:S01]  /*16a0*/  DFMA R28, R28, R2, R28 ;  /* 0x000000021c1c722b */ /* 0x000fe2000000001c */
[----:B--2---:R-:W0:Y:S08]  /*16b0*/  F2F.F64.F32 R20, R8 ;  /* 0x0000000800147310 */ /* 0x004e300000201800 */
[----:B---3--:R-:W1:Y:S01]  /*16c0*/  F2F.F64.F32 R4, R0 ;  /* 0x0000000000047310 */ /* 0x008e620000201800 */
[----:B0-----:R-:W-:-:S08]  /*16d0*/  DADD R20, R22, R20 ;  /* 0x0000000016147229 */ /* 0x001fd00000000014 */
[----:B-1----:R-:W-:-:S08]  /*16e0*/  DADD R24, R20, R4 ;  /* 0x0000000014187229 */ /* 0x002fd00000000004 */
[----:B------:R-:W-:Y:S02]  /*16f0*/  DMUL R4, R28, R24 ;  /* 0x000000181c047228 */ /* 0x000fe40000000000 */
[----:B------:R-:W-:-:S06]  /*1700*/  FSETP.GEU.AND P1, PT, |R25|, 6.5827683646048100446e-37, PT ;  /* 0x036000001900780b */ /* 0x000fcc0003f2e200 */
[----:B------:R-:W-:-:S08]  /*1710*/  DFMA R2, R4, -150, R24 ;  /* 0xc062c0000402782b */ /* 0x000fd00000000018 */
[----:B------:R-:W-:-:S10]  /*1720*/  DFMA R4, R28, R2, R4 ;  /* 0x000000021c04722b */ /* 0x000fd40000000004 */
[----:B------:R-:W-:-:S05]  /*1730*/  FFMA R2, RZ, 3.54296875, R5 ;  /* 0x4062c000ff027823 */ /* 0x000fca0000000005 */
[----:B------:R-:W-:-:S13]  /*1740*/  FSETP.GT.AND P0, PT, |R2|, 1.469367938527859385e-39, PT ;  /* 0x001000000200780b */ /* 0x000fda0003f04200 */
[----:B------:R-:W-:Y:S05]  /*1750*/  @P0 BRA P1, `(.L_x_18) ;  /* 0x00000000000c0947 */ /* 0x000fea0000800000 */
[----:B------:R-:W-:Y:S02]  /*1760*/  MOV R21, 0x4062c000 ;  /* 0x4062c00000157802 */ /* 0x000fe40000000f00 */
[----:B------:R-:W-:-:S07]  /*1770*/  MOV R0, 0x1790 ;  /* 0x0000179000007802 */ /* 0x000fce0000000f00 */
[----:B------:R-:W-:Y:S05]  /*1780*/  CALL.REL.NOINC `($__internal_0_$__cuda_sm20_div_rn_f64_full) ;  /* 0x0000000800507944 */ /* 0x000fea0003c00000 */
.L_x_18:
[----:B------:R-:W-:Y:S05]  /*1790*/  BSYNC.RECONVERGENT B2 ;  /* 0x0000000000027941 */ /* 0x000fea0003800200 */
.L_x_17:
        /* <DEDUP_REMOVED lines=18> */
[----:B------:R-:W2:Y:S02]  /*18c0*/  LDG.E R7, desc[UR6][R14.64] ;  /* 0x000000060e077981 */ /* 0x000ea4000c1e1900 */
        /* <DEDUP_REMOVED lines=37> */
.L_x_20:
[----:B------:R-:W-:Y:S05]  /*1b20*/  BSYNC.RECONVERGENT B2 ;  /* 0x0000000000027941 */ /* 0x000fea0003800200 */
.L_x_19:
        /* <DEDUP_REMOVED lines=22> */
[----:B------:R2:W3:Y:S01]  /*1c90*/  LDG.E R26, desc[UR6][R10.64] ;  /* 0x000000060a1a7981 */ /* 0x0004e2000c1e1900 */
[----:B------:R-:W0:Y:S01]  /*1ca0*/  MUFU.RCP64H R5, 150 ;  /* 0x4062c00000057908 */ /* 0x000e220000001800 */
[C---:B------:R-:W-:Y:S01]  /*1cb0*/  FADD R30, R6.reuse, 75 ;  /* 0x42960000061e7421 */ /* 0x040fe20000000000 */
[----:B------:R-:W-:Y:S01]  /*1cc0*/  FADD R22, R6, 45 ;  /* 0x4234000006167421 */ /* 0x000fe20000000000 */
[----:B------:R-:W-:Y:S01]  /*1cd0*/  IMAD.MOV.U32 R2, RZ, RZ, 0x0 ;  /* 0x00000000ff027424 */ /* 0x000fe200078e00ff */
[----:B------:R-:W-:Y:S01]  /*1ce0*/  UMOV UR8, 0x33333333 ;  /* 0x3333333300087882 */ /* 0x000fe20000000000 */
[----:B------:R-:W-:Y:S01]  /*1cf0*/  IMAD.MOV.U32 R3, RZ, RZ, 0x4062c000 ;  /* 0x4062c000ff037424 */ /* 0x000fe200078e00ff */
[----:B------:R-:W-:Y:S01]  /*1d00*/  UMOV UR9, 0x3ff33333 ;  /* 0x3ff3333300097882 */ /* 0x000fe20000000000 */
[----:B------:R-:W-:Y:S01]  /*1d10*/  IMAD.MOV.U32 R4, RZ, RZ, 0x1 ;  /* 0x00000001ff047424 */ /* 0x000fe200078e00ff */
[----:B------:R-:W1:Y:S01]  /*1d20*/  F2F.F64.F32 R20, R30 ;  /* 0x0000001e00147310 */ /* 0x000e620000201800 */
[----:B------:R-:W-:Y:S07]  /*1d30*/  BSSY.RECONVERGENT B2, `(.L_x_21) ;  /* 0x0000018000027945 */ /* 0x000fee0003800200 */
[----:B------:R-:W-:Y:S01]  /*1d40*/  F2F.F64.F32 R8, R7 ;  /* 0x0000000700087310 */ /* 0x000fe20000201800 */
[----:B0-----:R-:W-:-:S02]  /*1d50*/  DFMA R24, R4, -R2, 1 ;  /* 0x3ff000000418742b */ /* 0x001fc40000000802 */
[----:B-1----:R-:W-:-:S05]  /*1d60*/  DMUL R20, R20, UR8 ;  /* 0x0000000814147c28 */ /* 0x002fca0008000000 */
[----:B------:R-:W0:Y:S01]  /*1d70*/  F2F.F64.F32 R22, R22 ;  /* 0x0000001600167310 */ /* 0x000e220000201800 */
[----:B------:R-:W-:Y:S02]  /*1d80*/  DFMA R24, R24, R24, R24 ;  /* 0x000000181818722b */ /* 0x000fe40000000018 */
[----:B0-----:R-:W-:-:S06]  /*1d90*/  DFMA R8, R20, R22, -R8 ;  /* 0x000000161408722b */ /* 0x001fcc0000000808 */
[----:B------:R-:W-:-:S08]  /*1da0*/  DFMA R20, R4, R24, R4 ;  /* 0x000000180414722b */ /* 0x000fd00000000004 */
        /* <DEDUP_REMOVED lines=16> */
.L_x_22:
[----:B------:R-:W-:Y:S05]  /*1eb0*/  BSYNC.RECONVERGENT B2 ;  /* 0x0000000000027941 */ /* 0x000fea0003800200 */
.L_x_21:
        /* <DEDUP_REMOVED lines=20> */
[----:B------:R-:W-:Y:S05]  /*2000*/  @!P0 BREAK.RELIABLE B1 ;  /* 0x0000000000018942 */ /* 0x000fea0003800100 */
[----:B0-----:R-:W-:Y:S05]  /*2010*/  @!P0 BRA `(.L_x_23) ;  /* 0x0000000000208947 */ /* 0x001fea0003800000 */
.L_x_16:
[----:B------:R-:W-:Y:S05]  /*2020*/  BSYNC.RELIABLE B1 ;  /* 0x0000000000017941 */ /* 0x000fea0003800100 */
.L_x_15:
[----:B------:R-:W-:Y:S02]  /*2030*/  IMAD.MOV.U32 R9, RZ, RZ, 0x1 ;  /* 0x00000001ff097424 */ /* 0x000fe400078e00ff */
[----:B------:R-:W-:-:S03]  /*2040*/  IMAD.MOV.U32 R5, RZ, RZ, -0x3da00000 ;  /* 0xc2600000ff057424 */ /* 0x000fc600078e00ff */
[----:B------:R0:W-:Y:S04]  /*2050*/  STG.E.U8 desc[UR6][R18.64], R9 ;  /* 0x0000000912007986 */ /* 0x0001e8000c101106 */
[----:B------:R0:W-:Y:S04]  /*2060*/  STG.E desc[UR6][R14.64], R5 ;  /* 0x000000050e007986 */ /* 0x0001e8000c101906 */
[----:B------:R-:W2:Y:S02]  /*2070*/  LDG.E R0, desc[UR6][R16.64] ;  /* 0x0000000610007981 */ /* 0x000ea4000c1e1900 */
[----:B--2---:R-:W-:-:S05]  /*2080*/  FADD R3, R0, 130 ;  /* 0x4302000000037421 */ /* 0x004fca0000000000 */
[----:B------:R0:W-:Y:S02]  /*2090*/  STG.E desc[UR6][R16.64], R3 ;  /* 0x0000000310007986 */ /* 0x0001e4000c101906 */
.L_x_23:
[----:B------:R-:W-:Y:S05]  /*20a0*/  BSYNC.RECONVERGENT B0 ;  /* 0x0000000000007941 */ /* 0x000fea0003800200 */
.L_x_14:
[----:B------:R-:W-:Y:S01]  /*20b0*/  STG.E desc[UR6][R12.64], RZ ;  /* 0x000000ff0c007986 */ /* 0x000fe2000c101906 */
[----:B------:R-:W-:Y:S05]  /*20c0*/  EXIT ;  /* 0x000000000000794d */ /* 0x000fea0003800000 */
        .weak           $__internal_0_$__cuda_sm20_div_rn_f64_full
        .type           $__internal_0_$__cuda_sm20_div_rn_f64_full,@function
        .size           $__internal_0_$__cuda_sm20_div_rn_f64_full,(.L_x_30 - $__internal_0_$__cuda_sm20_div_rn_f64_full)
$__internal_0_$__cuda_sm20_div_rn_f64_full:
[C---:B------:R-:W-:Y:S01]  /*20d0*/  FSETP.GEU.AND P0, PT, |R21|.reuse, 1.469367938527859385e-39, PT ;  /* 0x001000001500780b */ /* 0x040fe20003f0e200 */
[----:B------:R-:W-:Y:S01]  /*20e0*/  IMAD.U32 R20, RZ, RZ, UR4 ;  /* 0x00000004ff147e24 */ /* 0x000fe2000f8e00ff */
[----:B------:R-:W-:Y:S01]  /*20f0*/  LOP3.LUT R2, R21, 0x800fffff, RZ, 0xc0, !PT ;  /* 0x800fffff15027812 */ /* 0x000fe200078ec0ff */
[----:B------:R-:W-:Y:S01]  /*2100*/  IMAD.MOV.U32 R32, RZ, RZ, 0x1 ;  /* 0x00000001ff207424 */ /* 0x000fe200078e00ff */
[----:B------:R-:W-:Y:S01]  /*2110*/  MOV R22, UR4 ;  /* 0x0000000400167c02 */ /* 0x000fe20008000f00 */
[----:B------:R-:W-:Y:S01]  /*2120*/  BSSY.RECONVERGENT B3, `(.L_x_24) ;  /* 0x0000053000037945 */ /* 0x000fe20003800200 */
[----:B------:R-:W-:Y:S02]  /*2130*/  LOP3.LUT R23, R2, 0x3ff00000, RZ, 0xfc, !PT ;  /* 0x3ff0000002177812 */ /* 0x000fe400078efcff */
[C---:B------:R-:W-:Y:S02]  /*2140*/  FSETP.GEU.AND P2, PT, |R25|.reuse, 1.469367938527859385e-39, PT ;  /* 0x001000001900780b */ /* 0x040fe40003f4e200 */
[----:B------:R-:W-:-:S02]  /*2150*/  LOP3.LUT R4, R25, 0x7ff00000, RZ, 0xc0, !PT ;  /* 0x7ff0000019047812 */ /* 0x000fc400078ec0ff */
[----:B------:R-:W-:Y:S01]  /*2160*/  LOP3.LUT R3, R21, 0x7ff00000, RZ, 0xc0, !PT ;  /* 0x7ff0000015037812 */ /* 0x000fe200078ec0ff */
[----:B------:R-:W-:-:S03]  /*2170*/  @!P0 DMUL R22, R20, 8.98846567431157953865e+307 ;  /* 0x7fe0000014168828 */ /* 0x000fc60000000000 */
[----:B------:R-:W-:-:S03]  /*2180*/  ISETP.GE.U32.AND P1, PT, R4, R3, PT ;  /* 0x000000030400720c */ /* 0x000fc60003f26070 */
[----:B------:R-:W0:Y:S02]  /*2190*/  MUFU.RCP64H R33, R23 ;  /* 0x0000001700217308 */ /* 0x000e240000001800 */
[----:B------:R-:W-:Y:S02]  /*21a0*/  @!P2 LOP3.LUT R5, R21, 0x7ff00000, RZ, 0xc0, !PT ;  /* 0x7ff000001505a812 */ /* 0x000fe400078ec0ff */
[----:B------:R-:W-:Y:S02]  /*21b0*/  @!P2 MOV R34, RZ ;  /* 0x000000ff0022a202 */ /* 0x000fe40000000f00 */
[----:B------:R-:W-:Y:S01]  /*21c0*/  @!P2 ISETP.GE.U32.AND P3, PT, R4, R5, PT ;  /* 0x000000050400a20c */ /* 0x000fe20003f66070 */
[----:B------:R-:W-:Y:S01]  /*21d0*/  IMAD.MOV.U32 R5, RZ, RZ, 0x1ca00000 ;  /* 0x1ca00000ff057424 */ /* 0x000fe200078e00ff */
[----:B------:R-:W-:-:S04]  /*21e0*/  @!P0 LOP3.LUT R3, R23, 0x7ff00000, RZ, 0xc0, !PT ;  /* 0x7ff0000017038812 */ /* 0x000fc800078ec0ff */
[----:B------:R-:W-:-:S04]  /*21f0*/  @!P2 SEL R29, R5, 0x63400000, !P3 ;  /* 0x63400000051da807 */ /* 0x000fc80005800000 */
[----:B------:R-:W-:Y:S01]  /*2200*/  @!P2 LOP3.LUT R2, R29, 0x80000000, R25, 0xf8, !PT ;  /* 0x800000001d02a812 */ /* 0x000fe200078ef819 */
[----:B0-----:R-:W-:-:S03]  /*2210*/  DFMA R26, R32, -R22, 1 ;  /* 0x3ff00000201a742b */ /* 0x001fc60000000816 */
[----:B------:R-:W-:Y:S01]  /*2220*/  @!P2 LOP3.LUT R35, R2, 0x100000, RZ, 0xfc, !PT ;  /* 0x001000000223a812 */ /* 0x000fe200078efcff */
[----:B------:R-:W-:-:S04]  /*2230*/  IMAD.MOV.U32 R2, RZ, RZ, R4 ;  /* 0x000000ffff027224 */ /* 0x000fc800078e0004 */
[----:B------:R-:W-:-:S08]  /*2240*/  DFMA R26, R26, R26, R26 ;  /* 0x0000001a1a1a722b */ /* 0x000fd0000000001a */
[----:B------:R-:W-:Y:S01]  /*2250*/  DFMA R32, R32, R26, R32 ;  /* 0x0000001a2020722b */ /* 0x000fe20000000020 */
[----:B------:R-:W-:Y:S01]  /*2260*/  SEL R27, R5, 0x63400000, !P1 ;  /* 0x63400000051b7807 */ /* 0x000fe20004800000 */
[----:B------:R-:W-:-:S03]  /*2270*/  IMAD.MOV.U32 R26, RZ, RZ, R24 ;  /* 0x000000ffff1a7224 */ /* 0x000fc600078e0018 */
[----:B------:R-:W-:-:S03]  /*2280*/  LOP3.LUT R27, R27, 0x800fffff, R25, 0xf8, !PT ;  /* 0x800fffff1b1b7812 */ /* 0x000fc600078ef819 */
[----:B------:R-:W-:-:S03]  /*2290*/  DFMA R28, R32, -R22, 1 ;  /* 0x3ff00000201c742b */ /* 0x000fc60000000816 */
[----:B------:R-:W-:-:S05]  /*22a0*/  @!P2 DFMA R26, R26, 2, -R34 ;  /* 0x400000001a1aa82b */ /* 0x000fca0000000822 */
[----:B------:R-:W-:-:S05]  /*22b0*/  DFMA R32, R32, R28, R32 ;  /* 0x0000001c2020722b */ /* 0x000fca0000000020 */
[----:B------:R-:W-:-:S03]  /*22c0*/  @!P2 LOP3.LUT R2, R27, 0x7ff00000, RZ, 0xc0, !PT ;  /* 0x7ff000001b02a812 */ /* 0x000fc600078ec0ff */
[----:B------:R-:W-:Y:S02]  /*22d0*/  DMUL R28, R32, R26 ;  /* 0x0000001a201c7228 */ /* 0x000fe40000000000 */
[----:B------:R-:W-:-:S05]  /*22e0*/  VIADD R8, R2, 0xffffffff ;  /* 0xffffffff02087836 */ /* 0x000fca0000000000 */
[----:B------:R-:W-:Y:S01]  /*22f0*/  ISETP.GT.U32.AND P0, PT, R8, 0x7feffffe, PT ;  /* 0x7feffffe0800780c */ /* 0x000fe20003f04070 */
[----:B------:R-:W-:Y:S01]  /*2300*/  VIADD R8, R3, 0xffffffff ;  /* 0xffffffff03087836 */ /* 0x000fe20000000000 */
[----:B------:R-:W-:-:S04]  /*2310*/  DFMA R34, R28, -R22, R26 ;  /* 0x800000161c22722b */ /* 0x000fc8000000001a */
[----:B------:R-:W-:-:S04]  /*2320*/  ISETP.GT.U32.OR P0, PT, R8, 0x7feffffe, P0 ;  /* 0x7feffffe0800780c */ /* 0x000fc80000704470 */
[----:B------:R-:W-:-:S09]  /*2330*/  DFMA R28, R32, R34, R28 ;  /* 0x00000022201c722b */ /* 0x000fd2000000001c */
[----:B------:R-:W-:Y:S05]  /*2340*/  @P0 BRA `(.L_x_25) ;  /* 0x00000000006c0947 */ /* 0x000fea0003800000 */
[----:B------:R-:W-:Y:S01]  /*2350*/  LOP3.LUT R3, R21, 0x7ff00000, RZ, 0xc0, !PT ;  /* 0x7ff0000015037812 */ /* 0x000fe200078ec0ff */
[----:B------:R-:W-:-:S03]  /*2360*/  IMAD.MOV.U32 R24, RZ, RZ, RZ ;  /* 0x000000ffff187224 */ /* 0x000fc600078e00ff */
[CC--:B------:R-:W-:Y:S02]  /*2370*/  VIADDMNMX R2, R4.reuse, -R3.reuse, 0xb9600000, !PT ;  /* 0xb960000004027446 */ /* 0x0c0fe40007800903 */
[----:B------:R-:W-:Y:S02]  /*2380*/  ISETP.GE.U32.AND P0, PT, R4, R3, PT ;  /* 0x000000030400720c */ /* 0x000fe40003f06070 */
[----:B------:R-:W-:Y:S02]  /*2390*/  VIMNMX R2, PT, PT, R2, 0x46a00000, PT ;  /* 0x46a0000002027848 */ /* 0x000fe40003fe0100 */
[----:B------:R-:W-:-:S04]  /*23a0*/  SEL R5, R5, 0x63400000, !P0 ;  /* 0x6340000005057807 */ /* 0x000fc80004000000 */
[----:B------:R-:W-:-:S05]  /*23b0*/  IADD3 R2, PT, PT, -R5, R2, RZ ;  /* 0x0000000205027210 */ /* 0x000fca0007ffe1ff */
[----:B------:R-:W-:-:S06]  /*23c0*/  VIADD R25, R2, 0x7fe00000 ;  /* 0x7fe0000002197836 */ /* 0x000fcc0000000000 */
[----:B------:R-:W-:-:S10]  /*23d0*/  DMUL R4, R28, R24 ;  /* 0x000000181c047228 */ /* 0x000fd40000000000 */
[----:B------:R-:W-:-:S13]  /*23e0*/  FSETP.GTU.AND P0, PT, |R5|, 1.469367938527859385e-39, PT ;  /* 0x001000000500780b */ /* 0x000fda0003f0c200 */
[----:B------:R-:W-:Y:S05]  /*23f0*/  @P0 BRA `(.L_x_26) ;  /* 0x0000000000940947 */ /* 0x000fea0003800000 */
[----:B------:R-:W-:Y:S01]  /*2400*/  DFMA R22, R28, -R22, R26 ;  /* 0x800000161c16722b */ /* 0x000fe2000000001a */
[----:B------:R-:W-:-:S09]  /*2410*/  IMAD.MOV.U32 R24, RZ, RZ, RZ ;  /* 0x000000ffff187224 */ /* 0x000fd200078e00ff */
[C---:B------:R-:W-:Y:S02]  /*2420*/  FSETP.NEU.AND P0, PT, R23.reuse, RZ, PT ;  /* 0x000000ff1700720b */ /* 0x040fe40003f0d000 */
[----:B------:R-:W-:-:S04]  /*2430*/  LOP3.LUT R20, R23, 0x80000000, R21, 0x48, !PT ;  /* 0x8000000017147812 */ /* 0x000fc800078e4815 */
[----:B------:R-:W-:-:S07]  /*2440*/  LOP3.LUT R25, R20, R25, RZ, 0xfc, !PT ;  /* 0x0000001914197212 */ /* 0x000fce00078efcff */
[----:B------:R-:W-:Y:S05]  /*2450*/  @!P0 BRA `(.L_x_26) ;  /* 0x00000000007c8947 */ /* 0x000fea0003800000 */
[C---:B------:R-:W-:Y:S01]  /*2460*/  IADD3 R23, PT, PT, -R2.reuse, RZ, RZ ;  /* 0x000000ff02177210 */ /* 0x040fe20007ffe1ff */
[----:B------:R-:W-:Y:S01]  /*2470*/  IMAD.MOV.U32 R22, RZ, RZ, RZ ;  /* 0x000000ffff167224 */ /* 0x000fe200078e00ff */
[----:B------:R-:W-:-:S05]  /*2480*/  IADD3 R2, PT, PT, -R2, -0x43300000, RZ ;  /* 0xbcd0000002027810 */ /* 0x000fca0007ffe1ff */
[----:B------:R-:W-:Y:S02]  /*2490*/  DFMA R22, R4, -R22, R28 ;  /* 0x800000160416722b */ /* 0x000fe4000000001c */
[----:B------:R-:W-:-:S08]  /*24a0*/  DMUL.RP R28, R28, R24 ;  /* 0x000000181c1c7228 */ /* 0x000fd00000008000 */
[----:B------:R-:W-:Y:S02]  /*24b0*/  FSETP.NEU.AND P0, PT, |R23|, R2, PT ;  /* 0x000000021700720b */ /* 0x000fe40003f0d200 */
[----:B------:R-:W-:Y:S02]  /*24c0*/  LOP3.LUT R3, R29, R20, RZ, 0x3c, !PT ;  /* 0x000000141d037212 */ /* 0x000fe400078e3cff */
[----:B------:R-:W-:Y:S02]  /*24d0*/  FSEL R4, R28, R4, !P0 ;  /* 0x000000041c047208 */ /* 0x000fe40004000000 */
[----:B------:R-:W-:Y:S01]  /*24e0*/  FSEL R5, R3, R5, !P0 ;  /* 0x0000000503057208 */ /* 0x000fe20004000000 */
[----:B------:R-:W-:Y:S06]  /*24f0*/  BRA `(.L_x_26) ;  /* 0x0000000000547947 */ /* 0x000fec0003800000 */
.L_x_25:
[----:B------:R-:W-:-:S14]  /*2500*/  DSETP.NAN.AND P0, PT, R24, R24, PT ;  /* 0x000000181800722a */ /* 0x000fdc0003f08000 */
[----:B------:R-:W-:Y:S05]  /*2510*/  @P0 BRA `(.L_x_27) ;  /* 0x0000000000440947 */ /* 0x000fea0003800000 */
[----:B------:R-:W-:-:S14]  /*2520*/  DSETP.NAN.AND P0, PT, R20, R20, PT ;  /* 0x000000141400722a */ /* 0x000fdc0003f08000 */
[----:B------:R-:W-:Y:S05]  /*2530*/  @P0 BRA `(.L_x_28) ;  /* 0x0000000000300947 */ /* 0x000fea0003800000 */
[----:B------:R-:W-:Y:S01]  /*2540*/  ISETP.NE.AND P0, PT, R2, R3, PT ;  /* 0x000000030200720c */ /* 0x000fe20003f05270 */
[----:B------:R-:W-:Y:S02]  /*2550*/  IMAD.MOV.U32 R4, RZ, RZ, 0x0 ;  /* 0x00000000ff047424 */ /* 0x000fe400078e00ff */
[----:B------:R-:W-:-:S10]  /*2560*/  IMAD.MOV.U32 R5, RZ, RZ, -0x80000 ;  /* 0xfff80000ff057424 */ /* 0x000fd400078e00ff */
[----:B------:R-:W-:Y:S05]  /*2570*/  @!P0 BRA `(.L_x_26) ;  /* 0x0000000000348947 */ /* 0x000fea0003800000 */
[----:B------:R-:W-:Y:S02]  /*2580*/  ISETP.NE.AND P0, PT, R2, 0x7ff00000, PT ;  /* 0x7ff000000200780c */ /* 0x000fe40003f05270 */
[----:B------:R-:W-:Y:S02]  /*2590*/  LOP3.LUT R5, R25, 0x80000000, R21, 0x48, !PT ;  /* 0x8000000019057812 */ /* 0x000fe400078e4815 */
[----:B------:R-:W-:-:S13]  /*25a0*/  ISETP.EQ.OR P0, PT, R3, RZ, !P0 ;  /* 0x000000ff0300720c */ /* 0x000fda0004702670 */
[----:B------:R-:W-:Y:S02]  /*25b0*/  @P0 LOP3.LUT R2, R5, 0x7ff00000, RZ, 0xfc, !PT ;  /* 0x7ff0000005020812 */ /* 0x000fe400078efcff */
[----:B------:R-:W-:Y:S01]  /*25c0*/  @!P0 MOV R4, RZ ;  /* 0x000000ff00048202 */ /* 0x000fe20000000f00 */
[----:B------:R-:W-:Y:S02]  /*25d0*/  @P0 IMAD.MOV.U32 R4, RZ, RZ, RZ ;  /* 0x000000ffff040224 */ /* 0x000fe400078e00ff */
[----:B------:R-:W-:Y:S01]  /*25e0*/  @P0 IMAD.MOV.U32 R5, RZ, RZ, R2 ;  /* 0x000000ffff050224 */ /* 0x000fe200078e0002 */
[----:B------:R-:W-:Y:S06]  /*25f0*/  BRA `(.L_x_26) ;  /* 0x0000000000147947 */ /* 0x000fec0003800000 */
.L_x_28:
[----:B------:R-:W-:Y:S01]  /*2600*/  LOP3.LUT R5, R21, 0x80000, RZ, 0xfc, !PT ;  /* 0x0008000015057812 */ /* 0x000fe200078efcff */
[----:B------:R-:W-:Y:S01]  /*2610*/  IMAD.MOV.U32 R4, RZ, RZ, R20 ;  /* 0x000000ffff047224 */ /* 0x000fe200078e0014 */
[----:B------:R-:W-:Y:S06]  /*2620*/  BRA `(.L_x_26) ;  /* 0x0000000000087947 */ /* 0x000fec0003800000 */
.L_x_27:
[----:B------:R-:W-:Y:S02]  /*2630*/  LOP3.LUT R5, R25, 0x80000, RZ, 0xfc, !PT ;  /* 0x0008000019057812 */ /* 0x000fe400078efcff */
[----:B------:R-:W-:-:S07]  /*2640*/  MOV R4, R24 ;  /* 0x0000001800047202 */ /* 0x000fce0000000f00 */
.L_x_26:
[----:B------:R-:W-:Y:S05]  /*2650*/  BSYNC.RECONVERGENT B3 ;  /* 0x0000000000037941 */ /* 0x000fea0003800200 */
.L_x_24:
[----:B------:R-:W-:Y:S02]  /*2660*/  IMAD.MOV.U32 R2, RZ, RZ, R0 ;  /* 0x000000ffff027224 */ /* 0x000fe400078e0000 */
[----:B------:R-:W-:-:S04]  /*2670*/  IMAD.MOV.U32 R3, RZ, RZ, 0x0 ;  /* 0x00000000ff037424 */ /* 0x000fc800078e00ff */
[----:B------:R-:W-:Y:S05]  /*2680*/  RET.REL.NODEC R2 `(_Z14NeuronTimestepiiPfS_S_PbS_) ;  /* 0xffffffd8025c7950 */ /* 0x000fea0003c3ffff */
.L_x_29:
        /* <DEDUP_REMOVED lines=15> */
.L_x_30:


//--------------------- .nv.shared.reserved.0     --------------------------
	.section	.nv.shared.reserved.0,"aw",@nobits
	.weak		__nv_reservedSMEM_offset_0_alias
	.size		__nv_reservedSMEM_offset_0_alias, 0, 64
	.other		__nv_reservedSMEM_offset_0_alias,@"STO_CUDA_RESERVED_SHARED STV_DEFAULT"
__nv_reservedSMEM_offset_0_alias:
	.zero		0
	.zero		64


//--------------------- .nv.constant0._Z18CommunicationPhaseiPbPiS0_PfS1_ --------------------------
	.section	.nv.constant0._Z18CommunicationPhaseiPbPiS0_PfS1_,"a",@progbits
	.sectionflags	@""
	.align	4
.nv.constant0._Z18CommunicationPhaseiPbPiS0_PfS1_:
	.zero		944


//--------------------- .nv.constant0._Z14NeuronTimestepiiPfS_S_PbS_ --------------------------
	.section	.nv.constant0._Z14NeuronTimestepiiPfS_S_PbS_,"a",@progbits
	.sectionflags	@""
	.align	4
.nv.constant0._Z14NeuronTimestepiiPfS_S_PbS_:
	.zero		944


//--------------------- SYMBOLS --------------------------

	.type		.nv.reservedSmem.offset0,@object
	.size		.nv.reservedSmem.offset0,0x4
